//
// Generated by NVIDIA NVVM Compiler
//
// Compiler Build ID: CL-36424714
// Cuda compilation tools, release 13.0, V13.0.88
// Based on NVVM 20.0.0
//

.version 9.0
.target sm_100
.address_size 64

	// .globl	_Z11test_kernelPfS_i
.global .align 4 .b8 __cudart_i2opi_f[24] = {65, 144, 67, 60, 153, 149, 98, 219, 192, 221, 52, 245, 209, 87, 39, 252, 41, 21, 68, 78, 110, 131, 249, 162};

.visible .entry _Z11test_kernelPfS_i(
	.param .u64 .ptr .align 1 _Z11test_kernelPfS_i_param_0,
	.param .u64 .ptr .align 1 _Z11test_kernelPfS_i_param_1,
	.param .u32 _Z11test_kernelPfS_i_param_2
)
{
	.reg .pred 	%p<2>;
	.reg .b32 	%r<6>;
	.reg .b32 	%f<2>;
	.reg .b64 	%rd<8>;

	ld.param.u64 	%rd1, [_Z11test_kernelPfS_i_param_0];
	ld.param.u64 	%rd2, [_Z11test_kernelPfS_i_param_1];
	ld.param.u32 	%r2, [_Z11test_kernelPfS_i_param_2];
	mov.u32 	%r3, %ctaid.x;
	mov.u32 	%r4, %ntid.x;
	mov.u32 	%r5, %tid.x;
	mad.lo.s32 	%r1, %r3, %r4, %r5;
	setp.ge.s32 	%p1, %r1, %r2;
	@%p1 bra 	$L__BB0_2;
	cvta.to.global.u64 	%rd3, %rd1;
	cvta.to.global.u64 	%rd4, %rd2;
	mul.wide.s32 	%rd5, %r1, 4;
	add.s64 	%rd6, %rd3, %rd5;
	ld.global.f32 	%f1, [%rd6];
	add.s64 	%rd7, %rd4, %rd5;
	st.global.f32 	[%rd7], %f1;
$L__BB0_2:
	ret;

}
	// .globl	_Z32populateTensorRandomNormalKernelPfiffi
.visible .entry _Z32populateTensorRandomNormalKernelPfiffi(
	.param .u64 .ptr .align 1 _Z32populateTensorRandomNormalKernelPfiffi_param_0,
	.param .u32 _Z32populateTensorRandomNormalKernelPfiffi_param_1,
	.param .f32 _Z32populateTensorRandomNormalKernelPfiffi_param_2,
	.param .f32 _Z32populateTensorRandomNormalKernelPfiffi_param_3,
	.param .u32 _Z32populateTensorRandomNormalKernelPfiffi_param_4
)
{
	.local .align 4 .b8 	__local_depot1[28];
	.reg .b64 	%SP;
	.reg .b64 	%SPL;
	.reg .pred 	%p<12>;
	.reg .b32 	%r<53>;
	.reg .b32 	%f<59>;
	.reg .b64 	%rd<25>;
	.reg .b64 	%fd<3>;

	mov.u64 	%SPL, __local_depot1;
	ld.param.u64 	%rd9, [_Z32populateTensorRandomNormalKernelPfiffi_param_0];
	ld.param.u32 	%r16, [_Z32populateTensorRandomNormalKernelPfiffi_param_1];
	ld.param.f32 	%f8, [_Z32populateTensorRandomNormalKernelPfiffi_param_2];
	ld.param.f32 	%f9, [_Z32populateTensorRandomNormalKernelPfiffi_param_3];
	ld.param.u32 	%r17, [_Z32populateTensorRandomNormalKernelPfiffi_param_4];
	add.u64 	%rd1, %SPL, 0;
	mov.u32 	%r18, %ctaid.x;
	mov.u32 	%r19, %ntid.x;
	mov.u32 	%r20, %tid.x;
	mad.lo.s32 	%r1, %r18, %r19, %r20;
	setp.ge.s32 	%p1, %r1, %r16;
	@%p1 bra 	$L__BB1_10;
	add.s32 	%r21, %r17, %r1;
	mad.lo.s32 	%r22, %r21, 389569705, 1196435762;
	and.b32  	%r23, %r22, 2147483647;
	cvt.rn.f32.u32 	%f10, %r23;
	mul.f32 	%f11, %f10, 0f30000000;
	mad.lo.s32 	%r24, %r16, 389569705, %r22;
	and.b32  	%r25, %r24, 2147483647;
	cvt.rn.f32.u32 	%f12, %r25;
	mul.f32 	%f13, %f12, 0f30000000;
	setp.lt.f32 	%p2, %f11, 0f00800000;
	mul.f32 	%f14, %f11, 0f4B000000;
	selp.f32 	%f15, %f14, %f11, %p2;
	selp.f32 	%f16, 0fC1B80000, 0f00000000, %p2;
	mov.b32 	%r26, %f15;
	add.s32 	%r27, %r26, -1059760811;
	and.b32  	%r28, %r27, -8388608;
	sub.s32 	%r29, %r26, %r28;
	mov.b32 	%f17, %r29;
	cvt.rn.f32.s32 	%f18, %r28;
	fma.rn.f32 	%f19, %f18, 0f34000000, %f16;
	add.f32 	%f20, %f17, 0fBF800000;
	fma.rn.f32 	%f21, %f20, 0fBE055027, 0f3E1039F6;
	fma.rn.f32 	%f22, %f21, %f20, 0fBDF8CDCC;
	fma.rn.f32 	%f23, %f22, %f20, 0f3E0F2955;
	fma.rn.f32 	%f24, %f23, %f20, 0fBE2AD8B9;
	fma.rn.f32 	%f25, %f24, %f20, 0f3E4CED0B;
	fma.rn.f32 	%f26, %f25, %f20, 0fBE7FFF22;
	fma.rn.f32 	%f27, %f26, %f20, 0f3EAAAA78;
	fma.rn.f32 	%f28, %f27, %f20, 0fBF000000;
	mul.f32 	%f29, %f20, %f28;
	fma.rn.f32 	%f30, %f29, %f20, %f20;
	fma.rn.f32 	%f31, %f19, 0f3F317218, %f30;
	setp.gt.u32 	%p3, %r26, 2139095039;
	fma.rn.f32 	%f32, %f15, 0f7F800000, 0f7F800000;
	selp.f32 	%f33, %f32, %f31, %p3;
	setp.eq.f32 	%p4, %f15, 0f00000000;
	mul.f32 	%f34, %f33, 0fC0000000;
	selp.f32 	%f1, 0f7F800000, %f34, %p4;
	mul.f32 	%f2, %f13, 0f40C90FD8;
	mul.f32 	%f35, %f2, 0f3F22F983;
	cvt.rni.s32.f32 	%r52, %f35;
	cvt.rn.f32.s32 	%f36, %r52;
	fma.rn.f32 	%f37, %f36, 0fBFC90FDA, %f2;
	fma.rn.f32 	%f38, %f36, 0fB3A22168, %f37;
	fma.rn.f32 	%f58, %f36, 0fA7C234C5, %f38;
	abs.f32 	%f4, %f2;
	setp.ltu.f32 	%p5, %f4, 0f47CE4780;
	@%p5 bra 	$L__BB1_9;
	setp.neu.f32 	%p6, %f4, 0f7F800000;
	@%p6 bra 	$L__BB1_4;
	mov.f32 	%f41, 0f00000000;
	mul.rn.f32 	%f58, %f2, %f41;
	mov.b32 	%r52, 0;
	bra.uni 	$L__BB1_9;
$L__BB1_4:
	mov.b32 	%r3, %f2;
	shl.b32 	%r31, %r3, 8;
	or.b32  	%r4, %r31, -2147483648;
	mov.b64 	%rd24, 0;
	mov.b32 	%r49, 0;
	mov.u64 	%rd22, __cudart_i2opi_f;
	mov.u64 	%rd23, %rd1;
$L__BB1_5:
	.pragma "nounroll";
	ld.global.nc.u32 	%r32, [%rd22];
	mad.wide.u32 	%rd13, %r32, %r4, %rd24;
	shr.u64 	%rd24, %rd13, 32;
	st.local.u32 	[%rd23], %rd13;
	add.s32 	%r49, %r49, 1;
	add.s64 	%rd23, %rd23, 4;
	add.s64 	%rd22, %rd22, 4;
	setp.ne.s32 	%p7, %r49, 6;
	@%p7 bra 	$L__BB1_5;
	shr.u32 	%r33, %r3, 23;
	st.local.u32 	[%rd1+24], %rd24;
	and.b32  	%r7, %r33, 31;
	and.b32  	%r34, %r33, 224;
	add.s32 	%r35, %r34, -128;
	shr.u32 	%r36, %r35, 5;
	mul.wide.u32 	%rd14, %r36, 4;
	sub.s64 	%rd8, %rd1, %rd14;
	ld.local.u32 	%r50, [%rd8+24];
	ld.local.u32 	%r51, [%rd8+20];
	setp.eq.s32 	%p8, %r7, 0;
	@%p8 bra 	$L__BB1_8;
	shf.l.wrap.b32 	%r50, %r51, %r50, %r7;
	ld.local.u32 	%r37, [%rd8+16];
	shf.l.wrap.b32 	%r51, %r37, %r51, %r7;
$L__BB1_8:
	shr.u32 	%r38, %r50, 30;
	shf.l.wrap.b32 	%r39, %r51, %r50, 2;
	shl.b32 	%r40, %r51, 2;
	shr.u32 	%r41, %r39, 31;
	add.s32 	%r52, %r41, %r38;
	shr.s32 	%r42, %r39, 31;
	xor.b32  	%r43, %r42, %r39;
	xor.b32  	%r44, %r42, %r40;
	cvt.u64.u32 	%rd15, %r43;
	shl.b64 	%rd16, %rd15, 32;
	cvt.u64.u32 	%rd17, %r44;
	or.b64  	%rd18, %rd16, %rd17;
	cvt.rn.f64.s64 	%fd1, %rd18;
	mul.f64 	%fd2, %fd1, 0d3BF921FB54442D19;
	cvt.rn.f32.f64 	%f39, %fd2;
	neg.f32 	%f40, %f39;
	setp.lt.s32 	%p9, %r39, 0;
	selp.f32 	%f58, %f40, %f39, %p9;
$L__BB1_9:
	add.s32 	%r46, %r52, 1;
	mul.rn.f32 	%f42, %f58, %f58;
	and.b32  	%r47, %r52, 1;
	setp.eq.b32 	%p10, %r47, 1;
	selp.f32 	%f43, %f58, 0f3F800000, %p10;
	fma.rn.f32 	%f44, %f42, %f43, 0f00000000;
	fma.rn.f32 	%f45, %f42, 0f37CBAC00, 0fBAB607ED;
	selp.f32 	%f46, 0fB94D4153, %f45, %p10;
	selp.f32 	%f47, 0f3C0885E4, 0f3D2AAABB, %p10;
	fma.rn.f32 	%f48, %f46, %f42, %f47;
	selp.f32 	%f49, 0fBE2AAAA8, 0fBEFFFFFF, %p10;
	fma.rn.f32 	%f50, %f48, %f42, %f49;
	fma.rn.f32 	%f51, %f50, %f44, %f43;
	and.b32  	%r48, %r46, 2;
	setp.eq.s32 	%p11, %r48, 0;
	mov.f32 	%f52, 0f00000000;
	sub.f32 	%f53, %f52, %f51;
	selp.f32 	%f54, %f51, %f53, %p11;
	sqrt.rn.f32 	%f55, %f1;
	mul.f32 	%f56, %f55, %f54;
	fma.rn.f32 	%f57, %f9, %f56, %f8;
	cvta.to.global.u64 	%rd19, %rd9;
	mul.wide.s32 	%rd20, %r1, 4;
	add.s64 	%rd21, %rd19, %rd20;
	st.global.f32 	[%rd21], %f57;
$L__BB1_10:
	ret;

}
	// .globl	_Z26populateTensorZeroesKernelPfi
.visible .entry _Z26populateTensorZeroesKernelPfi(
	.param .u64 .ptr .align 1 _Z26populateTensorZeroesKernelPfi_param_0,
	.param .u32 _Z26populateTensorZeroesKernelPfi_param_1
)
{
	.reg .pred 	%p<2>;
	.reg .b32 	%r<7>;
	.reg .b64 	%rd<5>;

	ld.param.u64 	%rd1, [_Z26populateTensorZeroesKernelPfi_param_0];
	ld.param.u32 	%r2, [_Z26populateTensorZeroesKernelPfi_param_1];
	mov.u32 	%r3, %ctaid.x;
	mov.u32 	%r4, %ntid.x;
	mov.u32 	%r5, %tid.x;
	mad.lo.s32 	%r1, %r3, %r4, %r5;
	setp.ge.s32 	%p1, %r1, %r2;
	@%p1 bra 	$L__BB2_2;
	cvta.to.global.u64 	%rd2, %rd1;
	mul.wide.s32 	%rd3, %r1, 4;
	add.s64 	%rd4, %rd2, %rd3;
	mov.b32 	%r6, 0;
	st.global.u32 	[%rd4], %r6;
$L__BB2_2:
	ret;

}
	// .globl	_Z23matrixMultiplyAddKernelPfS_S_S_iii
.visible .entry _Z23matrixMultiplyAddKernelPfS_S_S_iii(
	.param .u64 .ptr .align 1 _Z23matrixMultiplyAddKernelPfS_S_S_iii_param_0,
	.param .u64 .ptr .align 1 _Z23matrixMultiplyAddKernelPfS_S_S_iii_param_1,
	.param .u64 .ptr .align 1 _Z23matrixMultiplyAddKernelPfS_S_S_iii_param_2,
	.param .u64 .ptr .align 1 _Z23matrixMultiplyAddKernelPfS_S_S_iii_param_3,
	.param .u32 _Z23matrixMultiplyAddKernelPfS_S_S_iii_param_4,
	.param .u32 _Z23matrixMultiplyAddKernelPfS_S_S_iii_param_5,
	.param .u32 _Z23matrixMultiplyAddKernelPfS_S_S_iii_param_6
)
{
	.reg .pred 	%p<13>;
	.reg .b32 	%r<44>;
	.reg .b32 	%f<70>;
	.reg .b64 	%rd<57>;

	ld.param.u64 	%rd11, [_Z23matrixMultiplyAddKernelPfS_S_S_iii_param_1];
	ld.param.u64 	%rd12, [_Z23matrixMultiplyAddKernelPfS_S_S_iii_param_2];
	ld.param.u32 	%r21, [_Z23matrixMultiplyAddKernelPfS_S_S_iii_param_4];
	ld.param.u32 	%r19, [_Z23matrixMultiplyAddKernelPfS_S_S_iii_param_5];
	ld.param.u32 	%r20, [_Z23matrixMultiplyAddKernelPfS_S_S_iii_param_6];
	cvta.to.global.u64 	%rd1, %rd12;
	cvta.to.global.u64 	%rd2, %rd11;
	mov.u32 	%r22, %ctaid.x;
	mov.u32 	%r23, %ntid.x;
	mov.u32 	%r24, %tid.x;
	mad.lo.s32 	%r25, %r22, %r23, %r24;
	div.s32 	%r1, %r25, %r20;
	mul.lo.s32 	%r26, %r1, %r20;
	sub.s32 	%r2, %r25, %r26;
	setp.ge.s32 	%p1, %r1, %r21;
	setp.lt.s32 	%p2, %r20, 0;
	or.pred  	%p3, %p2, %p1;
	@%p3 bra 	$L__BB3_14;
	setp.lt.s32 	%p4, %r19, 1;
	mov.f32 	%f69, 0f00000000;
	@%p4 bra 	$L__BB3_13;
	mul.lo.s32 	%r3, %r1, %r19;
	and.b32  	%r4, %r19, 7;
	setp.lt.u32 	%p5, %r19, 8;
	mov.f32 	%f69, 0f00000000;
	mov.b32 	%r42, 0;
	@%p5 bra 	$L__BB3_5;
	and.b32  	%r28, %r19, 2147483640;
	neg.s32 	%r40, %r28;
	mul.wide.u32 	%rd13, %r20, 4;
	add.s64 	%rd3, %rd1, %rd13;
	mul.wide.u32 	%rd14, %r20, 8;
	add.s64 	%rd4, %rd1, %rd14;
	mul.wide.u32 	%rd15, %r20, 12;
	add.s64 	%rd5, %rd1, %rd15;
	mul.wide.u32 	%rd16, %r20, 16;
	add.s64 	%rd6, %rd1, %rd16;
	mul.wide.u32 	%rd17, %r20, 24;
	add.s64 	%rd7, %rd1, %rd17;
	mul.wide.u32 	%rd18, %r20, 28;
	add.s64 	%rd8, %rd1, %rd18;
	mov.f32 	%f69, 0f00000000;
	mov.u32 	%r38, %r3;
	mov.u32 	%r39, %r2;
$L__BB3_4:
	.pragma "nounroll";
	and.b32  	%r42, %r19, 2147483640;
	mul.wide.s32 	%rd19, %r39, 4;
	add.s64 	%rd20, %rd3, %rd19;
	add.s64 	%rd21, %rd4, %rd19;
	add.s64 	%rd22, %rd5, %rd19;
	add.s64 	%rd23, %rd6, %rd19;
	mul.wide.u32 	%rd24, %r20, 20;
	add.s64 	%rd25, %rd1, %rd19;
	add.s64 	%rd26, %rd25, %rd24;
	add.s64 	%rd27, %rd7, %rd19;
	add.s64 	%rd28, %rd8, %rd19;
	mul.wide.s32 	%rd29, %r38, 4;
	add.s64 	%rd30, %rd2, %rd29;
	ld.global.f32 	%f17, [%rd30];
	ld.global.f32 	%f18, [%rd25];
	fma.rn.f32 	%f19, %f17, %f18, %f69;
	ld.global.f32 	%f20, [%rd30+4];
	ld.global.f32 	%f21, [%rd20];
	fma.rn.f32 	%f22, %f20, %f21, %f19;
	ld.global.f32 	%f23, [%rd30+8];
	ld.global.f32 	%f24, [%rd21];
	fma.rn.f32 	%f25, %f23, %f24, %f22;
	ld.global.f32 	%f26, [%rd30+12];
	ld.global.f32 	%f27, [%rd22];
	fma.rn.f32 	%f28, %f26, %f27, %f25;
	ld.global.f32 	%f29, [%rd30+16];
	ld.global.f32 	%f30, [%rd23];
	fma.rn.f32 	%f31, %f29, %f30, %f28;
	ld.global.f32 	%f32, [%rd30+20];
	ld.global.f32 	%f33, [%rd26];
	fma.rn.f32 	%f34, %f32, %f33, %f31;
	ld.global.f32 	%f35, [%rd30+24];
	ld.global.f32 	%f36, [%rd27];
	fma.rn.f32 	%f37, %f35, %f36, %f34;
	ld.global.f32 	%f38, [%rd30+28];
	ld.global.f32 	%f39, [%rd28];
	fma.rn.f32 	%f69, %f38, %f39, %f37;
	add.s32 	%r40, %r40, 8;
	shl.b32 	%r29, %r20, 3;
	add.s32 	%r39, %r39, %r29;
	add.s32 	%r38, %r38, 8;
	setp.ne.s32 	%p6, %r40, 0;
	@%p6 bra 	$L__BB3_4;
$L__BB3_5:
	setp.eq.s32 	%p7, %r4, 0;
	@%p7 bra 	$L__BB3_13;
	and.b32  	%r14, %r19, 3;
	setp.lt.u32 	%p8, %r4, 4;
	@%p8 bra 	$L__BB3_8;
	add.s32 	%r30, %r42, %r3;
	mul.wide.s32 	%rd31, %r30, 4;
	add.s64 	%rd32, %rd2, %rd31;
	ld.global.f32 	%f41, [%rd32];
	mad.lo.s32 	%r31, %r42, %r20, %r2;
	mul.wide.s32 	%rd33, %r31, 4;
	add.s64 	%rd34, %rd1, %rd33;
	ld.global.f32 	%f42, [%rd34];
	fma.rn.f32 	%f43, %f41, %f42, %f69;
	ld.global.f32 	%f44, [%rd32+4];
	mul.wide.u32 	%rd35, %r20, 4;
	add.s64 	%rd36, %rd34, %rd35;
	ld.global.f32 	%f45, [%rd36];
	fma.rn.f32 	%f46, %f44, %f45, %f43;
	ld.global.f32 	%f47, [%rd32+8];
	add.s64 	%rd37, %rd36, %rd35;
	ld.global.f32 	%f48, [%rd37];
	fma.rn.f32 	%f49, %f47, %f48, %f46;
	ld.global.f32 	%f50, [%rd32+12];
	add.s64 	%rd38, %rd37, %rd35;
	ld.global.f32 	%f51, [%rd38];
	fma.rn.f32 	%f69, %f50, %f51, %f49;
	add.s32 	%r42, %r42, 4;
$L__BB3_8:
	setp.eq.s32 	%p9, %r14, 0;
	@%p9 bra 	$L__BB3_13;
	setp.eq.s32 	%p10, %r14, 1;
	@%p10 bra 	$L__BB3_11;
	add.s32 	%r32, %r42, %r3;
	mul.wide.s32 	%rd39, %r32, 4;
	add.s64 	%rd40, %rd2, %rd39;
	ld.global.f32 	%f53, [%rd40];
	mad.lo.s32 	%r33, %r42, %r20, %r2;
	mul.wide.s32 	%rd41, %r33, 4;
	add.s64 	%rd42, %rd1, %rd41;
	ld.global.f32 	%f54, [%rd42];
	fma.rn.f32 	%f55, %f53, %f54, %f69;
	ld.global.f32 	%f56, [%rd40+4];
	mul.wide.u32 	%rd43, %r20, 4;
	add.s64 	%rd44, %rd42, %rd43;
	ld.global.f32 	%f57, [%rd44];
	fma.rn.f32 	%f69, %f56, %f57, %f55;
	add.s32 	%r42, %r42, 2;
$L__BB3_11:
	and.b32  	%r34, %r19, 1;
	setp.eq.b32 	%p11, %r34, 1;
	not.pred 	%p12, %p11;
	@%p12 bra 	$L__BB3_13;
	add.s32 	%r35, %r42, %r3;
	mul.wide.s32 	%rd45, %r35, 4;
	add.s64 	%rd46, %rd2, %rd45;
	ld.global.f32 	%f58, [%rd46];
	mad.lo.s32 	%r36, %r42, %r20, %r2;
	mul.wide.s32 	%rd47, %r36, 4;
	add.s64 	%rd48, %rd1, %rd47;
	ld.global.f32 	%f59, [%rd48];
	fma.rn.f32 	%f69, %f58, %f59, %f69;
$L__BB3_13:
	ld.param.u64 	%rd56, [_Z23matrixMultiplyAddKernelPfS_S_S_iii_param_3];
	ld.param.u64 	%rd55, [_Z23matrixMultiplyAddKernelPfS_S_S_iii_param_0];
	cvta.to.global.u64 	%rd49, %rd56;
	mul.wide.s32 	%rd50, %r2, 4;
	add.s64 	%rd51, %rd49, %rd50;
	ld.global.f32 	%f60, [%rd51];
	add.f32 	%f61, %f69, %f60;
	mad.lo.s32 	%r37, %r1, %r20, %r2;
	cvta.to.global.u64 	%rd52, %rd55;
	mul.wide.s32 	%rd53, %r37, 4;
	add.s64 	%rd54, %rd52, %rd53;
	st.global.f32 	[%rd54], %f61;
$L__BB3_14:
	ret;

}


// ===== COMPILED SASS (sm_100) =====

	.target	sm_100

	.elftype	@"ET_EXEC"


//--------------------- .note.nv.tkinfo           --------------------------
	.section	.note.nv.tkinfo,"",@"SHT_NOTE"
	.sectionflags	@"SHF_NOTE_NV_TKINFO"
	.tkinfo
        /*0018*/ 	.word	0x00000002
        /*0030*/ 	.string	""
        /*0030*/ 	.string	"ptxas"
        /*0030*/ 	.string	"Cuda compilation tools, release 13.0, V13.0.88"
        /*0030*/ 	.string	"Build cuda_13.0.r13.0/compiler.36424714_0"
        /*0030*/ 	.string	"-arch sm_100 -m 64 "



//--------------------- .note.nv.cuinfo           --------------------------
	.section	.note.nv.cuinfo,"",@"SHT_NOTE"
	.sectionflags	@"SHF_NOTE_NV_CUINFO"
        /*0018*/ 	.short	0x0002
        /*001a*/ 	.short	0x0064
        /*001c*/ 	.short	0x0082
	.zero		2


//--------------------- .nv.info                  --------------------------
	.section	.nv.info,"",@"SHT_CUDA_INFO"
	.align	4


	//----- nvinfo : EIATTR_REGCOUNT
	.align		4
        /*0000*/ 	.byte	0x04, 0x2f
        /*0002*/ 	.short	(.L_2 - .L_1)
	.align		4
.L_1:
        /*0004*/ 	.word	index@(_Z11test_kernelPfS_i)
        /*0008*/ 	.word	0x0000000a


	//----- nvinfo : EIATTR_FRAME_SIZE
	.align		4
.L_2:
        /*000c*/ 	.byte	0x04, 0x11
        /*000e*/ 	.short	(.L_4 - .L_3)
	.align		4
.L_3:
        /*0010*/ 	.word	index@(_Z11test_kernelPfS_i)
        /*0014*/ 	.word	0x00000000


	//----- nvinfo : EIATTR_REGCOUNT
	.align		4
.L_4:
        /*0018*/ 	.byte	0x04, 0x2f
        /*001a*/ 	.short	(.L_6 - .L_5)
	.align		4
.L_5:
        /*001c*/ 	.word	index@(_Z32populateTensorRandomNormalKernelPfiffi)
        /*0020*/ 	.word	0x00000013


	//----- nvinfo : EIATTR_FRAME_SIZE
	.align		4
.L_6:
        /*0024*/ 	.byte	0x04, 0x11
        /*0026*/ 	.short	(.L_8 - .L_7)
	.align		4
.L_7:
        /*0028*/ 	.word	index@($__internal_0_$__cuda_sm20_sqrt_rn_f32_slowpath)
        /*002c*/ 	.word	0x00000000


	//----- nvinfo : EIATTR_FRAME_SIZE
	.align		4
.L_8:
        /*0030*/ 	.byte	0x04, 0x11
        /*0032*/ 	.short	(.L_10 - .L_9)
	.align		4
.L_9:
        /*0034*/ 	.word	index@(_Z32populateTensorRandomNormalKernelPfiffi)
        /*0038*/ 	.word	0x00000000


	//----- nvinfo : EIATTR_REGCOUNT
	.align		4
.L_10:
        /*003c*/ 	.byte	0x04, 0x2f
        /*003e*/ 	.short	(.L_12 - .L_11)
	.align		4
.L_11:
        /*0040*/ 	.word	index@(_Z26populateTensorZeroesKernelPfi)
        /*0044*/ 	.word	0x00000008


	//----- nvinfo : EIATTR_FRAME_SIZE
	.align		4
.L_12:
        /*0048*/ 	.byte	0x04, 0x11
        /*004a*/ 	.short	(.L_14 - .L_13)
	.align		4
.L_13:
        /*004c*/ 	.word	index@(_Z26populateTensorZeroesKernelPfi)
        /*0050*/ 	.word	0x00000000


	//----- nvinfo : EIATTR_REGCOUNT
	.align		4
.L_14:
        /*0054*/ 	.byte	0x04, 0x2f
        /*0056*/ 	.short	(.L_16 - .L_15)
	.align		4
.L_15:
        /*0058*/ 	.word	index@(_Z23matrixMultiplyAddKernelPfS_S_S_iii)
        /*005c*/ 	.word	0x00000020


	//----- nvinfo : EIATTR_FRAME_SIZE
	.align		4
.L_16:
        /*0060*/ 	.byte	0x04, 0x11
        /*0062*/ 	.short	(.L_18 - .L_17)
	.align		4
.L_17:
        /*0064*/ 	.word	index@(_Z23matrixMultiplyAddKernelPfS_S_S_iii)
        /*0068*/ 	.word	0x00000000


	//----- nvinfo : EIATTR_MIN_STACK_SIZE
	.align		4
.L_18:
        /*006c*/ 	.byte	0x04, 0x12
        /*006e*/ 	.short	(.L_20 - .L_19)
	.align		4
.L_19:
        /*0070*/ 	.word	index@(_Z23matrixMultiplyAddKernelPfS_S_S_iii)
        /*0074*/ 	.word	0x00000000


	//----- nvinfo : EIATTR_MIN_STACK_SIZE
	.align		4
.L_20:
        /*0078*/ 	.byte	0x04, 0x12
        /*007a*/ 	.short	(.L_22 - .L_21)
	.align		4
.L_21:
        /*007c*/ 	.word	index@(_Z26populateTensorZeroesKernelPfi)
        /*0080*/ 	.word	0x00000000


	//----- nvinfo : EIATTR_MIN_STACK_SIZE
	.align		4
.L_22:
        /*0084*/ 	.byte	0x04, 0x12
        /*0086*/ 	.short	(.L_24 - .L_23)
	.align		4
.L_23:
        /*0088*/ 	.word	index@(_Z32populateTensorRandomNormalKernelPfiffi)
        /*008c*/ 	.word	0x00000000


	//----- nvinfo : EIATTR_MIN_STACK_SIZE
	.align		4
.L_24:
        /*0090*/ 	.byte	0x04, 0x12
        /*0092*/ 	.short	(.L_26 - .L_25)
	.align		4
.L_25:
        /*0094*/ 	.word	index@(_Z11test_kernelPfS_i)
        /*0098*/ 	.word	0x00000000
.L_26:


//--------------------- .nv.compat                --------------------------
	.section	.nv.compat,"",@"SHT_CUDA_COMPAT_INFO"
	.align	4
        /*0000*/ 	.byte	0x02, 0x09, 0x00, 0x00, 0x02, 0x02, 0x01, 0x00, 0x02, 0x05, 0x05, 0x00, 0x03, 0x07, 0x01, 0x01
        /*0010*/ 	.byte	0x02, 0x03, 0x00, 0x00, 0x02, 0x06, 0x01, 0x00, 0x04, 0x0b, 0x08, 0x00, 0x01, 0x00, 0x00, 0x00
        /*0020*/ 	.byte	0x00, 0x00, 0x00, 0x00


//--------------------- .nv.info._Z23matrixMultiplyAddKernelPfS_S_S_iii --------------------------
	.section	.nv.info._Z23matrixMultiplyAddKernelPfS_S_S_iii,"",@"SHT_CUDA_INFO"
	.sectionflags	@""
	.align	4


	//----- nvinfo : EIATTR_CUDA_API_VERSION
	.align		4
        /*0000*/ 	.byte	0x04, 0x37
        /*0002*/ 	.short	(.L_28 - .L_27)
.L_27:
        /*0004*/ 	.word	0x00000082


	//----- nvinfo : EIATTR_KPARAM_INFO
	.align		4
.L_28:
        /*0008*/ 	.byte	0x04, 0x17
        /*000a*/ 	.short	(.L_30 - .L_29)
.L_29:
        /*000c*/ 	.word	0x00000000
        /*0010*/ 	.short	0x0006
        /*0012*/ 	.short	0x0028
        /*0014*/ 	.byte	0x00, 0xf0, 0x11, 0x00


	//----- nvinfo : EIATTR_KPARAM_INFO
	.align		4
.L_30:
        /*0018*/ 	.byte	0x04, 0x17
        /*001a*/ 	.short	(.L_32 - .L_31)
.L_31:
        /*001c*/ 	.word	0x00000000
        /*0020*/ 	.short	0x0005
        /*0022*/ 	.short	0x0024
        /*0024*/ 	.byte	0x00, 0xf0, 0x11, 0x00


	//----- nvinfo : EIATTR_KPARAM_INFO
	.align		4
.L_32:
        /*0028*/ 	.byte	0x04, 0x17
        /*002a*/ 	.short	(.L_34 - .L_33)
.L_33:
        /*002c*/ 	.word	0x00000000
        /*0030*/ 	.short	0x0004
        /*0032*/ 	.short	0x0020
        /*0034*/ 	.byte	0x00, 0xf0, 0x11, 0x00


	//----- nvinfo : EIATTR_KPARAM_INFO
	.align		4
.L_34:
        /*0038*/ 	.byte	0x04, 0x17
        /*003a*/ 	.short	(.L_36 - .L_35)
.L_35:
        /*003c*/ 	.word	0x00000000
        /*0040*/ 	.short	0x0003
        /*0042*/ 	.short	0x0018
        /*0044*/ 	.byte	0x00, 0xf5, 0x21, 0x00


	//----- nvinfo : EIATTR_KPARAM_INFO
	.align		4
.L_36:
        /*0048*/ 	.byte	0x04, 0x17
        /*004a*/ 	.short	(.L_38 - .L_37)
.L_37:
        /*004c*/ 	.word	0x00000000
        /*0050*/ 	.short	0x0002
        /*0052*/ 	.short	0x0010
        /*0054*/ 	.byte	0x00, 0xf5, 0x21, 0x00


	//----- nvinfo : EIATTR_KPARAM_INFO
	.align		4
.L_38:
        /*0058*/ 	.byte	0x04, 0x17
        /*005a*/ 	.short	(.L_40 - .L_39)
.L_39:
        /*005c*/ 	.word	0x00000000
        /*0060*/ 	.short	0x0001
        /*0062*/ 	.short	0x0008
        /*0064*/ 	.byte	0x00, 0xf5, 0x21, 0x00


	//----- nvinfo : EIATTR_KPARAM_INFO
	.align		4
.L_40:
        /*0068*/ 	.byte	0x04, 0x17
        /*006a*/ 	.short	(.L_42 - .L_41)
.L_41:
        /*006c*/ 	.word	0x00000000
        /*0070*/ 	.short	0x0000
        /*0072*/ 	.short	0x0000
        /*0074*/ 	.byte	0x00, 0xf5, 0x21, 0x00


	//----- nvinfo : EIATTR_SPARSE_MMA_MASK
	.align		4
.L_42:
        /*0078*/ 	.byte	0x03, 0x50
        /*007a*/ 	.short	0x0000


	//----- nvinfo : EIATTR_MAXREG_COUNT
	.align		4
        /*007c*/ 	.byte	0x03, 0x1b
        /*007e*/ 	.short	0x00ff


	//----- nvinfo : EIATTR_MERCURY_ISA_VERSION
	.align		4
        /*0080*/ 	.byte	0x03, 0x5f
        /*0082*/ 	.short	0x0101


	//----- nvinfo : EIATTR_VRC_CTA_INIT_COUNT
	.align		4
        /*0084*/ 	.byte	0x02, 0x4a
	.zero		1
	.zero		1


	//----- nvinfo : EIATTR_EXIT_INSTR_OFFSETS
	.align		4
        /*0088*/ 	.byte	0x04, 0x1c
        /*008a*/ 	.short	(.L_44 - .L_43)


	//   ....[0]....
.L_43:
        /*008c*/ 	.word	0x00000220


	//   ....[1]....
        /*0090*/ 	.word	0x00000bc0


	//----- nvinfo : EIATTR_CBANK_PARAM_SIZE
	.align		4
.L_44:
        /*0094*/ 	.byte	0x03, 0x19
        /*0096*/ 	.short	0x002c


	//----- nvinfo : EIATTR_PARAM_CBANK
	.align		4
        /*0098*/ 	.byte	0x04, 0x0a
        /*009a*/ 	.short	(.L_46 - .L_45)
	.align		4
.L_45:
        /*009c*/ 	.word	index@(.nv.constant0._Z23matrixMultiplyAddKernelPfS_S_S_iii)
        /*00a0*/ 	.short	0x0380
        /*00a2*/ 	.short	0x002c


	//----- nvinfo : EIATTR_SW_WAR
	.align		4
.L_46:
        /*00a4*/ 	.byte	0x04, 0x36
        /*00a6*/ 	.short	(.L_48 - .L_47)
.L_47:
        /*00a8*/ 	.word	0x00000008
.L_48:


//--------------------- .nv.info._Z26populateTensorZeroesKernelPfi --------------------------
	.section	.nv.info._Z26populateTensorZeroesKernelPfi,"",@"SHT_CUDA_INFO"
	.sectionflags	@""
	.align	4


	//----- nvinfo : EIATTR_CUDA_API_VERSION
	.align		4
        /*0000*/ 	.byte	0x04, 0x37
        /*0002*/ 	.short	(.L_50 - .L_49)
.L_49:
        /*0004*/ 	.word	0x00000082


	//----- nvinfo : EIATTR_KPARAM_INFO
	.align		4
.L_50:
        /*0008*/ 	.byte	0x04, 0x17
        /*000a*/ 	.short	(.L_52 - .L_51)
.L_51:
        /*000c*/ 	.word	0x00000000
        /*0010*/ 	.short	0x0001
        /*0012*/ 	.short	0x0008
        /*0014*/ 	.byte	0x00, 0xf0, 0x11, 0x00


	//----- nvinfo : EIATTR_KPARAM_INFO
	.align		4
.L_52:
        /*0018*/ 	.byte	0x04, 0x17
        /*001a*/ 	.short	(.L_54 - .L_53)
.L_53:
        /*001c*/ 	.word	0x00000000
        /*0020*/ 	.short	0x0000
        /*0022*/ 	.short	0x0000
        /*0024*/ 	.byte	0x00, 0xf5, 0x21, 0x00


	//----- nvinfo : EIATTR_SPARSE_MMA_MASK
	.align		4
.L_54:
        /*0028*/ 	.byte	0x03, 0x50
        /*002a*/ 	.short	0x0000


	//----- nvinfo : EIATTR_MAXREG_COUNT
	.align		4
        /*002c*/ 	.byte	0x03, 0x1b
        /*002e*/ 	.short	0x00ff


	//----- nvinfo : EIATTR_MERCURY_ISA_VERSION
	.align		4
        /*0030*/ 	.byte	0x03, 0x5f
        /*0032*/ 	.short	0x0101


	//----- nvinfo : EIATTR_VRC_CTA_INIT_COUNT
	.align		4
        /*0034*/ 	.byte	0x02, 0x4a
	.zero		1
	.zero		1


	//----- nvinfo : EIATTR_EXIT_INSTR_OFFSETS
	.align		4
        /*0038*/ 	.byte	0x04, 0x1c
        /*003a*/ 	.short	(.L_56 - .L_55)


	//   ....[0]....
.L_55:
        /*003c*/ 	.word	0x00000070


	//   ....[1]....
        /*0040*/ 	.word	0x000000c0


	//----- nvinfo : EIATTR_CBANK_PARAM_SIZE
	.align		4
.L_56:
        /*0044*/ 	.byte	0x03, 0x19
        /*0046*/ 	.short	0x000c


	//----- nvinfo : EIATTR_PARAM_CBANK
	.align		4
        /*0048*/ 	.byte	0x04, 0x0a
        /*004a*/ 	.short	(.L_58 - .L_57)
	.align		4
.L_57:
        /*004c*/ 	.word	index@(.nv.constant0._Z26populateTensorZeroesKernelPfi)
        /*0050*/ 	.short	0x0380
        /*0052*/ 	.short	0x000c


	//----- nvinfo : EIATTR_SW_WAR
	.align		4
.L_58:
        /*0054*/ 	.byte	0x04, 0x36
        /*0056*/ 	.short	(.L_60 - .L_59)
.L_59:
        /*0058*/ 	.word	0x00000008
.L_60:


//--------------------- .nv.info._Z32populateTensorRandomNormalKernelPfiffi --------------------------
	.section	.nv.info._Z32populateTensorRandomNormalKernelPfiffi,"",@"SHT_CUDA_INFO"
	.sectionflags	@""
	.align	4


	//----- nvinfo : EIATTR_CUDA_API_VERSION
	.align		4
        /*0000*/ 	.byte	0x04, 0x37
        /*0002*/ 	.short	(.L_62 - .L_61)
.L_61:
        /*0004*/ 	.word	0x00000082


	//----- nvinfo : EIATTR_KPARAM_INFO
	.align		4
.L_62:
        /*0008*/ 	.byte	0x04, 0x17
        /*000a*/ 	.short	(.L_64 - .L_63)
.L_63:
        /*000c*/ 	.word	0x00000000
        /*0010*/ 	.short	0x0004
        /*0012*/ 	.short	0x0014
        /*0014*/ 	.byte	0x00, 0xf0, 0x11, 0x00


	//----- nvinfo : EIATTR_KPARAM_INFO
	.align		4
.L_64:
        /*0018*/ 	.byte	0x04, 0x17
        /*001a*/ 	.short	(.L_66 - .L_65)
.L_65:
        /*001c*/ 	.word	0x00000000
        /*0020*/ 	.short	0x0003
        /*0022*/ 	.short	0x0010
        /*0024*/ 	.byte	0x00, 0xf0, 0x11, 0x00


	//----- nvinfo : EIATTR_KPARAM_INFO
	.align		4
.L_66:
        /*0028*/ 	.byte	0x04, 0x17
        /*002a*/ 	.short	(.L_68 - .L_67)
.L_67:
        /*002c*/ 	.word	0x00000000
        /*0030*/ 	.short	0x0002
        /*0032*/ 	.short	0x000c
        /*0034*/ 	.byte	0x00, 0xf0, 0x11, 0x00


	//----- nvinfo : EIATTR_KPARAM_INFO
	.align		4
.L_68:
        /*0038*/ 	.byte	0x04, 0x17
        /*003a*/ 	.short	(.L_70 - .L_69)
.L_69:
        /*003c*/ 	.word	0x00000000
        /*0040*/ 	.short	0x0001
        /*0042*/ 	.short	0x0008
        /*0044*/ 	.byte	0x00, 0xf0, 0x11, 0x00


	//----- nvinfo : EIATTR_KPARAM_INFO
	.align		4
.L_70:
        /*0048*/ 	.byte	0x04, 0x17
        /*004a*/ 	.short	(.L_72 - .L_71)
.L_71:
        /*004c*/ 	.word	0x00000000
        /*0050*/ 	.short	0x0000
        /*0052*/ 	.short	0x0000
        /*0054*/ 	.byte	0x00, 0xf5, 0x21, 0x00


	//----- nvinfo : EIATTR_SPARSE_MMA_MASK
	.align		4
.L_72:
        /*0058*/ 	.byte	0x03, 0x50
        /*005a*/ 	.short	0x0000


	//----- nvinfo : EIATTR_MAXREG_COUNT
	.align		4
        /*005c*/ 	.byte	0x03, 0x1b
        /*005e*/ 	.short	0x00ff


	//----- nvinfo : EIATTR_MERCURY_ISA_VERSION
	.align		4
        /*0060*/ 	.byte	0x03, 0x5f
        /*0062*/ 	.short	0x0101


	//----- nvinfo : EIATTR_VRC_CTA_INIT_COUNT
	.align		4
        /*0064*/ 	.byte	0x02, 0x4a
	.zero		1
	.zero		1


	//----- nvinfo : EIATTR_EXIT_INSTR_OFFSETS
	.align		4
        /*0068*/ 	.byte	0x04, 0x1c
        /*006a*/ 	.short	(.L_74 - .L_73)


	//   ....[0]....
.L_73:
        /*006c*/ 	.word	0x00000070


	//   ....[1]....
        /*0070*/ 	.word	0x00000bb0


	//----- nvinfo : EIATTR_CRS_STACK_SIZE
	.align		4
.L_74:
        /*0074*/ 	.byte	0x04, 0x1e
        /*0076*/ 	.short	(.L_76 - .L_75)
.L_75:
        /*0078*/ 	.word	0x00000000


	//----- nvinfo : EIATTR_CBANK_PARAM_SIZE
	.align		4
.L_76:
        /*007c*/ 	.byte	0x03, 0x19
        /*007e*/ 	.short	0x0018


	//----- nvinfo : EIATTR_PARAM_CBANK
	.align		4
        /*0080*/ 	.byte	0x04, 0x0a
        /*0082*/ 	.short	(.L_78 - .L_77)
	.align		4
.L_77:
        /*0084*/ 	.word	index@(.nv.constant0._Z32populateTensorRandomNormalKernelPfiffi)
        /*0088*/ 	.short	0x0380
        /*008a*/ 	.short	0x0018


	//----- nvinfo : EIATTR_SW_WAR
	.align		4
.L_78:
        /*008c*/ 	.byte	0x04, 0x36
        /*008e*/ 	.short	(.L_80 - .L_79)
.L_79:
        /*0090*/ 	.word	0x00000008
.L_80:


//--------------------- .nv.info._Z11test_kernelPfS_i --------------------------
	.section	.nv.info._Z11test_kernelPfS_i,"",@"SHT_CUDA_INFO"
	.sectionflags	@""
	.align	4


	//----- nvinfo : EIATTR_CUDA_API_VERSION
	.align		4
        /*0000*/ 	.byte	0x04, 0x37
        /*0002*/ 	.short	(.L_82 - .L_81)
.L_81:
        /*0004*/ 	.word	0x00000082


	//----- nvinfo : EIATTR_KPARAM_INFO
	.align		4
.L_82:
        /*0008*/ 	.byte	0x04, 0x17
        /*000a*/ 	.short	(.L_84 - .L_83)
.L_83:
        /*000c*/ 	.word	0x00000000
        /*0010*/ 	.short	0x0002
        /*0012*/ 	.short	0x0010
        /*0014*/ 	.byte	0x00, 0xf0, 0x11, 0x00


	//----- nvinfo : EIATTR_KPARAM_INFO
	.align		4
.L_84:
        /*0018*/ 	.byte	0x04, 0x17
        /*001a*/ 	.short	(.L_86 - .L_85)
.L_85:
        /*001c*/ 	.word	0x00000000
        /*0020*/ 	.short	0x0001
        /*0022*/ 	.short	0x0008
        /*0024*/ 	.byte	0x00, 0xf5, 0x21, 0x00


	//----- nvinfo : EIATTR_KPARAM_INFO
	.align		4
.L_86:
        /*0028*/ 	.byte	0x04, 0x17
        /*002a*/ 	.short	(.L_88 - .L_87)
.L_87:
        /*002c*/ 	.word	0x00000000
        /*0030*/ 	.short	0x0000
        /*0032*/ 	.short	0x0000
        /*0034*/ 	.byte	0x00, 0xf5, 0x21, 0x00


	//----- nvinfo : EIATTR_SPARSE_MMA_MASK
	.align		4
.L_88:
        /*0038*/ 	.byte	0x03, 0x50
        /*003a*/ 	.short	0x0000


	//----- nvinfo : EIATTR_MAXREG_COUNT
	.align		4
        /*003c*/ 	.byte	0x03, 0x1b
        /*003e*/ 	.short	0x00ff


	//----- nvinfo : EIATTR_MERCURY_ISA_VERSION
	.align		4
        /*0040*/ 	.byte	0x03, 0x5f
        /*0042*/ 	.short	0x0101


	//----- nvinfo : EIATTR_VRC_CTA_INIT_COUNT
	.align		4
        /*0044*/ 	.byte	0x02, 0x4a
	.zero		1
	.zero		1


	//----- nvinfo : EIATTR_EXIT_INSTR_OFFSETS
	.align		4
        /*0048*/ 	.byte	0x04, 0x1c
        /*004a*/ 	.short	(.L_90 - .L_89)


	//   ....[0]....
.L_89:
        /*004c*/ 	.word	0x00000070


	//   ....[1]....
        /*0050*/ 	.word	0x000000f0


	//----- nvinfo : EIATTR_CBANK_PARAM_SIZE
	.align		4
.L_90:
        /*0054*/ 	.byte	0x03, 0x19
        /*0056*/ 	.short	0x0014


	//----- nvinfo : EIATTR_PARAM_CBANK
	.align		4
        /*0058*/ 	.byte	0x04, 0x0a
        /*005a*/ 	.short	(.L_92 - .L_91)
	.align		4
.L_91:
        /*005c*/ 	.word	index@(.nv.constant0._Z11test_kernelPfS_i)
        /*0060*/ 	.short	0x0380
        /*0062*/ 	.short	0x0014


	//----- nvinfo : EIATTR_SW_WAR
	.align		4
.L_92:
        /*0064*/ 	.byte	0x04, 0x36
        /*0066*/ 	.short	(.L_94 - .L_93)
.L_93:
        /*0068*/ 	.word	0x00000008
.L_94:


//--------------------- .nv.callgraph             --------------------------
	.section	.nv.callgraph,"",@"SHT_CUDA_CALLGRAPH"
	.align	4
	.sectionentsize	8
	.align		4
        /*0000*/ 	.word	0x00000000
	.align		4
        /*0004*/ 	.word	0xffffffff
	.align		4
        /*0008*/ 	.word	0x00000000
	.align		4
        /*000c*/ 	.word	0xfffffffe
	.align		4
        /*0010*/ 	.word	0x00000000
	.align		4
        /*0014*/ 	.word	0xfffffffd
	.align		4
        /*0018*/ 	.word	0x00000000
	.align		4
        /*001c*/ 	.word	0xfffffffc


//--------------------- .nv.constant4             --------------------------
	.section	.nv.constant4,"a",@progbits
	.align	8
	.align		8
.nv.constant4:
        /*0000*/ 	.dword	__cudart_i2opi_f


//--------------------- .text._Z23matrixMultiplyAddKernelPfS_S_S_iii --------------------------
	.section	.text._Z23matrixMultiplyAddKernelPfS_S_S_iii,"ax",@progbits
	.align	128
        .global         _Z23matrixMultiplyAddKernelPfS_S_S_iii
        .type           _Z23matrixMultiplyAddKernelPfS_S_S_iii,@function
        .size           _Z23matrixMultiplyAddKernelPfS_S_S_iii,(.L_x_18 - _Z23matrixMultiplyAddKernelPfS_S_S_iii)
        .other          _Z23matrixMultiplyAddKernelPfS_S_S_iii,@"STO_CUDA_ENTRY STV_DEFAULT"
_Z23matrixMultiplyAddKernelPfS_S_S_iii:
.text._Z23matrixMultiplyAddKernelPfS_S_S_iii:
[----:B------:R-:W-:Y:S01]  /*0000*/  LDC R1, c[0x0][0x37c] ;  /* 0x0000df00ff017b82 */ /* 0x000fe20000000800 */
[----:B------:R-:W0:Y:S01]  /*0010*/  LDCU UR16, c[0x0][0x3a8] ;  /* 0x00007500ff1077ac */ /* 0x000e220008000800 */
[----:B------:R-:W1:Y:S06]  /*0020*/  S2R R4, SR_TID.X ;  /* 0x0000000000047919 */ /* 0x000e6c0000002100 */
[----:B------:R-:W1:Y:S08]  /*0030*/  S2UR UR4, SR_CTAID.X ;  /* 0x00000000000479c3 */ /* 0x000e700000002500 */
[----:B------:R-:W1:Y:S01]  /*0040*/  LDC R15, c[0x0][0x360] ;  /* 0x0000d800ff0f7b82 */ /* 0x000e620000000800 */
[----:B0-----:R-:W-:-:S04]  /*0050*/  IABS R5, UR16 ;  /* 0x0000001000057c13 */ /* 0x001fc80008000000 */
[----:B------:R-:W0:Y:S01]  /*0060*/  I2F.RP R0, R5 ;  /* 0x0000000500007306 */ /* 0x000e220000209400 */
[----:B-1----:R-:W-:Y:S01]  /*0070*/  IMAD R15, R15, UR4, R4 ;  /* 0x000000040f0f7c24 */ /* 0x002fe2000f8e0204 */
[----:B------:R-:W1:Y:S06]  /*0080*/  LDCU UR4, c[0x0][0x3a0] ;  /* 0x00007400ff0477ac */ /* 0x000e6c0008000800 */
[----:B0-----:R-:W0:Y:S01]  /*0090*/  MUFU.RCP R0, R0 ;  /* 0x0000000000007308 */ /* 0x001e220000001000 */
[----:B------:R-:W-:Y:S02]  /*00a0*/  IABS R4, R15 ;  /* 0x0000000f00047213 */ /* 0x000fe40000000000 */
[----:B0-----:R-:W-:-:S05]  /*00b0*/  IADD3 R2, PT, PT, R0, 0xffffffe, RZ ;  /* 0x0ffffffe00027810 */ /* 0x001fca0007ffe0ff */
[----:B------:R0:W2:Y:S02]  /*00c0*/  F2I.FTZ.U32.TRUNC.NTZ R3, R2 ;  /* 0x0000000200037305 */ /* 0x0000a4000021f000 */
[----:B0-----:R-:W-:Y:S01]  /*00d0*/  HFMA2 R2, -RZ, RZ, 0, 0 ;  /* 0x00000000ff027431 */ /* 0x001fe200000001ff */
[----:B--2---:R-:W-:-:S05]  /*00e0*/  IADD3 R6, PT, PT, RZ, -R3, RZ ;  /* 0x80000003ff067210 */ /* 0x004fca0007ffe0ff */
[----:B------:R-:W-:-:S04]  /*00f0*/  IMAD R7, R6, R5, RZ ;  /* 0x0000000506077224 */ /* 0x000fc800078e02ff */
[----:B------:R-:W-:-:S06]  /*0100*/  IMAD.HI.U32 R3, R3, R7, R2 ;  /* 0x0000000703037227 */ /* 0x000fcc00078e0002 */
[----:B------:R-:W-:-:S05]  /*0110*/  IMAD.HI.U32 R0, R3, R4, RZ ;  /* 0x0000000403007227 */ /* 0x000fca00078e00ff */
[----:B------:R-:W-:-:S05]  /*0120*/  IADD3 R3, PT, PT, -R0, RZ, RZ ;  /* 0x000000ff00037210 */ /* 0x000fca0007ffe1ff */
[----:B------:R-:W-:-:S05]  /*0130*/  IMAD R2, R5, R3, R4 ;  /* 0x0000000305027224 */ /* 0x000fca00078e0204 */
[----:B------:R-:W-:-:S13]  /*0140*/  ISETP.GT.U32.AND P2, PT, R5, R2, PT ;  /* 0x000000020500720c */ /* 0x000fda0003f44070 */
[-C--:B------:R-:W-:Y:S02]  /*0150*/  @!P2 IADD3 R2, PT, PT, R2, -R5.reuse, RZ ;  /* 0x800000050202a210 */ /* 0x080fe40007ffe0ff */
[----:B------:R-:W-:Y:S02]  /*0160*/  @!P2 IADD3 R0, PT, PT, R0, 0x1, RZ ;  /* 0x000000010000a810 */ /* 0x000fe40007ffe0ff */
[----:B------:R-:W-:Y:S02]  /*0170*/  ISETP.GE.U32.AND P0, PT, R2, R5, PT ;  /* 0x000000050200720c */ /* 0x000fe40003f06070 */
[----:B------:R-:W-:Y:S02]  /*0180*/  LOP3.LUT R2, R15, UR16, RZ, 0x3c, !PT ;  /* 0x000000100f027c12 */ /* 0x000fe4000f8e3cff */
[----:B------:R-:W-:Y:S02]  /*0190*/  ISETP.NE.AND P2, PT, RZ, UR16, PT ;  /* 0x00000010ff007c0c */ /* 0x000fe4000bf45270 */
[----:B------:R-:W-:-:S07]  /*01a0*/  ISETP.GE.AND P1, PT, R2, RZ, PT ;  /* 0x000000ff0200720c */ /* 0x000fce0003f26270 */
[----:B------:R-:W-:-:S06]  /*01b0*/  @P0 IADD3 R0, PT, PT, R0, 0x1, RZ ;  /* 0x0000000100000810 */ /* 0x000fcc0007ffe0ff */
[----:B------:R-:W-:Y:S02]  /*01c0*/  @!P1 IADD3 R0, PT, PT, -R0, RZ, RZ ;  /* 0x000000ff00009210 */ /* 0x000fe40007ffe1ff */
[----:B------:R-:W-:-:S04]  /*01d0*/  @!P2 LOP3.LUT R0, RZ, UR16, RZ, 0x33, !PT ;  /* 0x00000010ff00ac12 */ /* 0x000fc8000f8e33ff */
[C---:B-1----:R-:W-:Y:S02]  /*01e0*/  ISETP.GE.AND P0, PT, R0.reuse, UR4, PT ;  /* 0x0000000400007c0c */ /* 0x042fe4000bf06270 */
[----:B------:R-:W-:Y:S02]  /*01f0*/  IADD3 R2, PT, PT, -R0, RZ, RZ ;  /* 0x000000ff00027210 */ /* 0x000fe40007ffe1ff */
[----:B------:R-:W-:-:S03]  /*0200*/  ISETP.GT.OR P0, PT, RZ, UR16, P0 ;  /* 0x00000010ff007c0c */ /* 0x000fc60008704670 */
[----:B------:R-:W-:-:S10]  /*0210*/  IMAD R15, R2, UR16, R15 ;  /* 0x00000010020f7c24 */ /* 0x000fd4000f8e020f */
[----:B------:R-:W-:Y:S05]  /*0220*/  @P0 EXIT ;  /* 0x000000000000094d */ /* 0x000fea0003800000 */
[----:B------:R-:W0:Y:S01]  /*0230*/  LDCU UR5, c[0x0][0x3a4] ;  /* 0x00007480ff0577ac */ /* 0x000e220008000800 */
[----:B------:R-:W-:Y:S01]  /*0240*/  MOV R18, RZ ;  /* 0x000000ff00127202 */ /* 0x000fe20000000f00 */
[----:B------:R-:W1:Y:S01]  /*0250*/  LDCU.64 UR14, c[0x0][0x358] ;  /* 0x00006b00ff0e77ac */ /* 0x000e620008000a00 */
[----:B0-----:R-:W-:-:S09]  /*0260*/  UISETP.GE.AND UP0, UPT, UR5, 0x1, UPT ;  /* 0x000000010500788c */ /* 0x001fd2000bf06270 */
[----:B-1----:R-:W-:Y:S05]  /*0270*/  BRA.U !UP0, `(.L_x_0) ;  /* 0x0000000908307547 */ /* 0x002fea000b800000 */
[----:B------:R-:W-:Y:S02]  /*0280*/  UISETP.GE.U32.AND UP0, UPT, UR5, 0x8, UPT ;  /* 0x000000080500788c */ /* 0x000fe4000bf06070 */
[----:B------:R-:W-:Y:S01]  /*0290*/  IMAD R16, R0, UR5, RZ ;  /* 0x0000000500107c24 */ /* 0x000fe2000f8e02ff */
[----:B------:R-:W-:Y:S01]  /*02a0*/  UMOV UR4, URZ ;  /* 0x000000ff00047c82 */ /* 0x000fe20008000000 */
[----:B------:R-:W-:-:S05]  /*02b0*/  IMAD.MOV.U32 R18, RZ, RZ, RZ ;  /* 0x000000ffff127224 */ /* 0x000fca00078e00ff */
[----:B------:R-:W-:Y:S05]  /*02c0*/  BRA.U !UP0, `(.L_x_1) ;  /* 0x0000000108fc7547 */ /* 0x000fea000b800000 */
[----:B------:R-:W0:Y:S01]  /*02d0*/  LDCU.64 UR18, c[0x0][0x390] ;  /* 0x00007200ff1277ac */ /* 0x000e220008000a00 */
[----:B------:R-:W-:Y:S01]  /*02e0*/  HFMA2 R18, -RZ, RZ, 0, 0 ;  /* 0x00000000ff127431 */ /* 0x000fe200000001ff */
[----:B------:R-:W-:Y:S01]  /*02f0*/  MOV R14, R16 ;  /* 0x00000010000e7202 */ /* 0x000fe20000000f00 */
[----:B------:R-:W-:Y:S01]  /*0300*/  ULOP3.LUT UR4, UR5, 0x7ffffff8, URZ, 0xc0, !UPT ;  /* 0x7ffffff805047892 */ /* 0x000fe2000f8ec0ff */
[----:B------:R-:W-:-:S03]  /*0310*/  MOV R17, R15 ;  /* 0x0000000f00117202 */ /* 0x000fc60000000f00 */
[----:B------:R-:W-:Y:S02]  /*0320*/  UIADD3 UR4, UPT, UPT, -UR4, URZ, URZ ;  /* 0x000000ff04047290 */ /* 0x000fe4000fffe1ff */
[----:B0-----:R-:W-:Y:S02]  /*0330*/  UIMAD.WIDE.U32 UR6, UR16, 0xc, UR18 ;  /* 0x0000000c100678a5 */ /* 0x001fe4000f8e0012 */
[----:B------:R-:W-:Y:S02]  /*0340*/  UIMAD.WIDE.U32 UR8, UR16, 0x10, UR18 ;  /* 0x00000010100878a5 */ /* 0x000fe4000f8e0012 */
[----:B------:R-:W-:Y:S02]  /*0350*/  UIMAD.WIDE.U32 UR10, UR16, 0x18, UR18 ;  /* 0x00000018100a78a5 */ /* 0x000fe4000f8e0012 */
[----:B------:R-:W-:-:S12]  /*0360*/  UIMAD.WIDE.U32 UR12, UR16, 0x1c, UR18 ;  /* 0x0000001c100c78a5 */ /* 0x000fd8000f8e0012 */
.L_x_2:
[----:B------:R-:W0:Y:S01]  /*0370*/  LDC.64 R2, c[0x0][0x388] ;  /* 0x0000e200ff027b82 */ /* 0x000e220000000a00 */
[----:B------:R-:W-:Y:S01]  /*0380*/  UIMAD.WIDE.U32 UR22, UR16, 0x4, UR18 ;  /* 0x00000004101678a5 */ /* 0x000fe2000f8e0012 */
[----:B------:R-:W-:Y:S01]  /*0390*/  MOV R8, 0x4 ;  /* 0x0000000400087802 */ /* 0x000fe20000000f00 */
[----:B------:R-:W-:-:S04]  /*03a0*/  UIMAD.WIDE.U32 UR20, UR16, 0x8, UR18 ;  /* 0x00000008101478a5 */ /* 0x000fc8000f8e0012 */
[----:B------:R-:W-:Y:S01]  /*03b0*/  MOV R12, UR22 ;  /* 0x00000016000c7c02 */ /* 0x000fe20008000f00 */
[C---:B------:R-:W-:Y:S01]  /*03c0*/  IMAD.WIDE R8, R17.reuse, R8, UR18 ;  /* 0x0000001211087e25 */ /* 0x040fe2000f8e0208 */
[----:B------:R-:W-:Y:S02]  /*03d0*/  MOV R13, UR23 ;  /* 0x00000017000d7c02 */ /* 0x000fe40008000f00 */
[----:B------:R-:W-:Y:S01]  /*03e0*/  MOV R10, UR20 ;  /* 0x00000014000a7c02 */ /* 0x000fe20008000f00 */
[----:B------:R-:W-:Y:S01]  /*03f0*/  IMAD.U32 R11, RZ, RZ, UR21 ;  /* 0x00000015ff0b7e24 */ /* 0x000fe2000f8e00ff */
[----:B------:R1:W2:Y:S01]  /*0400*/  LDG.E R19, desc[UR14][R8.64] ;  /* 0x0000000e08137981 */ /* 0x0002a2000c1e1900 */
[----:B------:R-:W-:Y:S01]  /*0410*/  IMAD.WIDE R12, R17, 0x4, R12 ;  /* 0x00000004110c7825 */ /* 0x000fe200078e020c */
[----:B------:R-:W-:-:S03]  /*0420*/  MOV R6, 0x4 ;  /* 0x0000000400067802 */ /* 0x000fc60000000f00 */
[----:B0-----:R-:W-:Y:S01]  /*0430*/  IMAD.WIDE R2, R14, 0x4, R2 ;  /* 0x000000040e027825 */ /* 0x001fe200078e0202 */
[----:B------:R0:W3:Y:S04]  /*0440*/  LDG.E R20, desc[UR14][R12.64] ;  /* 0x0000000e0c147981 */ /* 0x0000e8000c1e1900 */
[----:B------:R-:W2:Y:S01]  /*0450*/  LDG.E R21, desc[UR14][R2.64] ;  /* 0x0000000e02157981 */ /* 0x000ea2000c1e1900 */
[C---:B------:R-:W-:Y:S01]  /*0460*/  IMAD.WIDE R10, R17.reuse, 0x4, R10 ;  /* 0x00000004110a7825 */ /* 0x040fe200078e020a */
[----:B------:R-:W-:Y:S02]  /*0470*/  MOV R4, 0x4 ;  /* 0x0000000400047802 */ /* 0x000fe40000000f00 */
[----:B------:R-:W3:Y:S01]  /*0480*/  LDG.E R25, desc[UR14][R2.64+0x4] ;  /* 0x0000040e02197981 */ /* 0x000ee2000c1e1900 */
[----:B------:R-:W-:Y:S01]  /*0490*/  IMAD.WIDE R6, R17, R6, UR6 ;  /* 0x0000000611067e25 */ /* 0x000fe2000f8e0206 */
[----:B------:R-:W-:-:S02]  /*04a0*/  MOV R27, UR16 ;  /* 0x00000010001b7c02 */ /* 0x000fc40008000f00 */
[----:B------:R4:W5:Y:S01]  /*04b0*/  LDG.E R23, desc[UR14][R10.64] ;  /* 0x0000000e0a177981 */ /* 0x000962000c1e1900 */
[----:B------:R-:W-:-:S03]  /*04c0*/  IMAD.WIDE R4, R17, R4, UR8 ;  /* 0x0000000811047e25 */ /* 0x000fc6000f8e0204 */
[----:B------:R-:W5:Y:S01]  /*04d0*/  LDG.E R22, desc[UR14][R2.64+0x8] ;  /* 0x0000080e02167981 */ /* 0x000f62000c1e1900 */
[----:B------:R-:W-:Y:S01]  /*04e0*/  MOV R28, 0x4 ;  /* 0x00000004001c7802 */ /* 0x000fe20000000f00 */
[----:B-1----:R-:W-:Y:S02]  /*04f0*/  IMAD.WIDE.U32 R8, R27, 0x14, R8 ;  /* 0x000000141b087825 */ /* 0x002fe400078e0008 */
[----:B------:R-:W5:Y:S04]  /*0500*/  LDG.E R7, desc[UR14][R6.64] ;  /* 0x0000000e06077981 */ /* 0x000f68000c1e1900 */
[----:B------:R-:W5:Y:S01]  /*0510*/  LDG.E R24, desc[UR14][R2.64+0xc] ;  /* 0x00000c0e02187981 */ /* 0x000f62000c1e1900 */
[----:B0-----:R-:W-:Y:S01]  /*0520*/  MOV R12, 0x4 ;  /* 0x00000004000c7802 */ /* 0x001fe20000000f00 */
[----:B----4-:R-:W-:-:S02]  /*0530*/  IMAD.WIDE R10, R17, R28, UR10 ;  /* 0x0000000a110a7e25 */ /* 0x010fc4000f8e021c */
[----:B------:R0:W4:Y:S04]  /*0540*/  LDG.E R5, desc[UR14][R4.64] ;  /* 0x0000000e04057981 */ /* 0x000128000c1e1900 */
[----:B------:R-:W4:Y:S01]  /*0550*/  LDG.E R26, desc[UR14][R2.64+0x10] ;  /* 0x0000100e021a7981 */ /* 0x000f22000c1e1900 */
[----:B------:R-:W-:-:S03]  /*0560*/  IMAD.WIDE R12, R17, R12, UR12 ;  /* 0x0000000c110c7e25 */ /* 0x000fc6000f8e020c */
[----:B------:R-:W4:Y:S04]  /*0570*/  LDG.E R8, desc[UR14][R8.64] ;  /* 0x0000000e08087981 */ /* 0x000f28000c1e1900 */
[----:B------:R-:W4:Y:S04]  /*0580*/  LDG.E R27, desc[UR14][R2.64+0x14] ;  /* 0x0000140e021b7981 */ /* 0x000f28000c1e1900 */
[----:B------:R-:W4:Y:S04]  /*0590*/  LDG.E R10, desc[UR14][R10.64] ;  /* 0x0000000e0a0a7981 */ /* 0x000f28000c1e1900 */
[----:B------:R-:W4:Y:S04]  /*05a0*/  LDG.E R29, desc[UR14][R2.64+0x18] ;  /* 0x0000180e021d7981 */ /* 0x000f28000c1e1900 */
[----:B------:R-:W4:Y:S04]  /*05b0*/  LDG.E R12, desc[UR14][R12.64] ;  /* 0x0000000e0c0c7981 */ /* 0x000f28000c1e1900 */
[----:B------:R-:W4:Y:S01]  /*05c0*/  LDG.E R6, desc[UR14][R2.64+0x1c] ;  /* 0x00001c0e02067981 */ /* 0x000f22000c1e1900 */
[----:B------:R-:W-:-:S04]  /*05d0*/  UIADD3 UR4, UPT, UPT, UR4, 0x8, URZ ;  /* 0x0000000804047890 */ /* 0x000fc8000fffe0ff */
[----:B------:R-:W-:Y:S01]  /*05e0*/  UISETP.NE.AND UP0, UPT, UR4, URZ, UPT ;  /* 0x000000ff0400728c */ /* 0x000fe2000bf05270 */
[----:B0-----:R-:W-:Y:S01]  /*05f0*/  MOV R4, UR16 ;  /* 0x0000001000047c02 */ /* 0x001fe20008000f00 */
[----:B------:R-:W-:-:S03]  /*0600*/  VIADD R14, R14, 0x8 ;  /* 0x000000080e0e7836 */ /* 0x000fc60000000000 */
[----:B------:R-:W-:Y:S01]  /*0610*/  LEA R17, R4, R17, 0x3 ;  /* 0x0000001104117211 */ /* 0x000fe200078e18ff */
[----:B--2---:R-:W-:-:S04]  /*0620*/  FFMA R18, R21, R19, R18 ;  /* 0x0000001315127223 */ /* 0x004fc80000000012 */
[----:B---3--:R-:W-:-:S04]  /*0630*/  FFMA R25, R25, R20, R18 ;  /* 0x0000001419197223 */ /* 0x008fc80000000012 */
[----:B-----5:R-:W-:-:S04]  /*0640*/  FFMA R23, R22, R23, R25 ;  /* 0x0000001716177223 */ /* 0x020fc80000000019 */
[----:B------:R-:W-:-:S04]  /*0650*/  FFMA R7, R24, R7, R23 ;  /* 0x0000000718077223 */ /* 0x000fc80000000017 */
[----:B----4-:R-:W-:-:S04]  /*0660*/  FFMA R26, R26, R5, R7 ;  /* 0x000000051a1a7223 */ /* 0x010fc80000000007 */
[----:B------:R-:W-:-:S04]  /*0670*/  FFMA R8, R27, R8, R26 ;  /* 0x000000081b087223 */ /* 0x000fc8000000001a */
[----:B------:R-:W-:-:S04]  /*0680*/  FFMA R29, R29, R10, R8 ;  /* 0x0000000a1d1d7223 */ /* 0x000fc80000000008 */
[----:B------:R-:W-:Y:S01]  /*0690*/  FFMA R18, R6, R12, R29 ;  /* 0x0000000c06127223 */ /* 0x000fe2000000001d */
[----:B------:R-:W-:Y:S06]  /*06a0*/  BRA.U UP0, `(.L_x_2) ;  /* 0xfffffffd00307547 */ /* 0x000fec000b83ffff */
[----:B------:R-:W-:-:S12]  /*06b0*/  ULOP3.LUT UR4, UR5, 0x7ffffff8, URZ, 0xc0, !UPT ;  /* 0x7ffffff805047892 */ /* 0x000fd8000f8ec0ff */
.L_x_1:
[----:B------:R-:W-:-:S04]  /*06c0*/  ULOP3.LUT UR7, UR5, 0x7, URZ, 0xc0, !UPT ;  /* 0x0000000705077892 */ /* 0x000fc8000f8ec0ff */
[----:B------:R-:W-:-:S09]  /*06d0*/  UISETP.NE.AND UP0, UPT, UR7, URZ, UPT ;  /* 0x000000ff0700728c */ /* 0x000fd2000bf05270 */
[----:B------:R-:W-:Y:S05]  /*06e0*/  BRA.U !UP0, `(.L_x_0) ;  /* 0x0000000508147547 */ /* 0x000fea000b800000 */
[----:B------:R-:W-:Y:S02]  /*06f0*/  UISETP.GE.U32.AND UP0, UPT, UR7, 0x4, UPT ;  /* 0x000000040700788c */ /* 0x000fe4000bf06070 */
[----:B------:R-:W-:-:S04]  /*0700*/  ULOP3.LUT UR6, UR5, 0x3, URZ, 0xc0, !UPT ;  /* 0x0000000305067892 */ /* 0x000fc8000f8ec0ff */
[----:B------:R-:W-:-:S03]  /*0710*/  UISETP.NE.AND UP1, UPT, UR6, URZ, UPT ;  /* 0x000000ff0600728c */ /* 0x000fc6000bf25270 */
[----:B------:R-:W-:Y:S08]  /*0720*/  BRA.U !UP0, `(.L_x_3) ;  /* 0x0000000108647547 */ /* 0x000ff0000b800000 */
[----:B------:R-:W0:Y:S01]  /*0730*/  LDC.64 R4, c[0x0][0x390] ;  /* 0x0000e400ff047b82 */ /* 0x000e220000000a00 */
[----:B------:R-:W-:Y:S02]  /*0740*/  MOV R6, UR4 ;  /* 0x0000000400067c02 */ /* 0x000fe40008000f00 */
[----:B------:R-:W-:-:S03]  /*0750*/  IADD3 R7, PT, PT, R16, UR4, RZ ;  /* 0x0000000410077c10 */ /* 0x000fc6000fffe0ff */
[----:B------:R-:W-:Y:S02]  /*0760*/  IMAD R9, R6, UR16, R15 ;  /* 0x0000001006097c24 */ /* 0x000fe4000f8e020f */
[----:B------:R-:W1:Y:S01]  /*0770*/  LDC.64 R2, c[0x0][0x388] ;  /* 0x0000e200ff027b82 */ /* 0x000e620000000a00 */
[----:B------:R-:W-:Y:S01]  /*0780*/  MOV R11, UR16 ;  /* 0x00000010000b7c02 */ /* 0x000fe20008000f00 */
[----:B0-----:R-:W-:Y:S01]  /*0790*/  IMAD.WIDE R4, R9, 0x4, R4 ;  /* 0x0000000409047825 */ /* 0x001fe200078e0204 */
[----:B------:R-:W-:-:S03]  /*07a0*/  MOV R9, UR16 ;  /* 0x0000001000097c02 */ /* 0x000fc60008000f00 */
[----:B-1----:R-:W-:-:S04]  /*07b0*/  IMAD.WIDE R2, R7, 0x4, R2 ;  /* 0x0000000407027825 */ /* 0x002fc800078e0202 */
[C---:B------:R-:W-:Y:S01]  /*07c0*/  IMAD.WIDE.U32 R6, R9.reuse, 0x4, R4 ;  /* 0x0000000409067825 */ /* 0x040fe200078e0004 */
[----:B------:R-:W2:Y:S04]  /*07d0*/  LDG.E R13, desc[UR14][R2.64] ;  /* 0x0000000e020d7981 */ /* 0x000ea8000c1e1900 */
[----:B------:R-:W2:Y:S01]  /*07e0*/  LDG.E R4, desc[UR14][R4.64] ;  /* 0x0000000e04047981 */ /* 0x000ea2000c1e1900 */
[----:B------:R-:W-:-:S03]  /*07f0*/  IMAD.WIDE.U32 R8, R9, 0x4, R6 ;  /* 0x0000000409087825 */ /* 0x000fc600078e0006 */
[----:B------:R-:W3:Y:S04]  /*0800*/  LDG.E R6, desc[UR14][R6.64] ;  /* 0x0000000e06067981 */ /* 0x000ee8000c1e1900 */
[----:B------:R-:W3:Y:S01]  /*0810*/  LDG.E R17, desc[UR14][R2.64+0x4] ;  /* 0x0000040e02117981 */ /* 0x000ee2000c1e1900 */
[----:B------:R-:W-:-:S03]  /*0820*/  IMAD.WIDE.U32 R10, R11, 0x4, R8 ;  /* 0x000000040b0a7825 */ /* 0x000fc600078e0008 */
[----:B------:R-:W4:Y:S04]  /*0830*/  LDG.E R12, desc[UR14][R8.64] ;  /* 0x0000000e080c7981 */ /* 0x000f28000c1e1900 */
[----:B------:R-:W4:Y:S04]  /*0840*/  LDG.E R19, desc[UR14][R2.64+0x8] ;  /* 0x0000080e02137981 */ /* 0x000f28000c1e1900 */
[----:B------:R-:W5:Y:S04]  /*0850*/  LDG.E R21, desc[UR14][R2.64+0xc] ;  /* 0x00000c0e02157981 */ /* 0x000f68000c1e1900 */
[----:B------:R-:W5:Y:S01]  /*0860*/  LDG.E R10, desc[UR14][R10.64] ;  /* 0x0000000e0a0a7981 */ /* 0x000f62000c1e1900 */
[----:B------:R-:W-:Y:S01]  /*0870*/  UIADD3 UR4, UPT, UPT, UR4, 0x4, URZ ;  /* 0x0000000404047890 */ /* 0x000fe2000fffe0ff */
[----:B--2---:R-:W-:-:S04]  /*0880*/  FFMA R4, R13, R4, R18 ;  /* 0x000000040d047223 */ /* 0x004fc80000000012 */
[----:B---3--:R-:W-:-:S04]  /*0890*/  FFMA R4, R17, R6, R4 ;  /* 0x0000000611047223 */ /* 0x008fc80000000004 */
[----:B----4-:R-:W-:-:S04]  /*08a0*/  FFMA R4, R19, R12, R4 ;  /* 0x0000000c13047223 */ /* 0x010fc80000000004 */
[----:B-----5:R-:W-:-:S07]  /*08b0*/  FFMA R18, R21, R10, R4 ;  /* 0x0000000a15127223 */ /* 0x020fce0000000004 */
.L_x_3:
[----:B------:R-:W-:Y:S05]  /*08c0*/  BRA.U !UP1, `(.L_x_0) ;  /* 0x00000001099c7547 */ /* 0x000fea000b800000 */
[----:B------:R-:W-:Y:S01]  /*08d0*/  UISETP.NE.AND UP0, UPT, UR6, 0x1, UPT ;  /* 0x000000010600788c */ /* 0x000fe2000bf05270 */
[----:B------:R-:W-:Y:S01]  /*08e0*/  MOV R2, UR4 ;  /* 0x0000000400027c02 */ /* 0x000fe20008000f00 */
[----:B------:R-:W-:Y:S01]  /*08f0*/  ULOP3.LUT UR5, UR5, 0x1, URZ, 0xc0, !UPT ;  /* 0x0000000105057892 */ /* 0x000fe2000f8ec0ff */
[----:B------:R-:W-:-:S03]  /*0900*/  MOV R7, UR16 ;  /* 0x0000001000077c02 */ /* 0x000fc60008000f00 */
[----:B------:R-:W-:Y:S01]  /*0910*/  UISETP.NE.U32.AND UP1, UPT, UR5, 0x1, UPT ;  /* 0x000000010500788c */ /* 0x000fe2000bf25070 */
[----:B------:R-:W-:-:S04]  /*0920*/  PLOP3.LUT P0, PT, PT, PT, UP0, 0x80, 0x8 ;  /* 0x000000000008781c */ /* 0x000fc80003f0f008 */
[----:B------:R-:W0:Y:S01]  /*0930*/  @UP0 LDCU.64 UR8, c[0x0][0x390] ;  /* 0x00007200ff0807ac */ /* 0x000e220008000a00 */
[----:B------:R-:W-:Y:S01]  /*0940*/  PLOP3.LUT P1, PT, PT, PT, UP1, 0x80, 0x8 ;  /* 0x000000000008781c */ /* 0x000fe20003f2f018 */
[----:B------:R-:W1:Y:S04]  /*0950*/  @UP0 LDCU.64 UR6, c[0x0][0x388] ;  /* 0x00007100ff0607ac */ /* 0x000e680008000a00 */
[----:B------:R-:W2:Y:S03]  /*0960*/  @!UP1 LDCU.64 UR10, c[0x0][0x388] ;  /* 0x00007100ff0a97ac */ /* 0x000ea60008000a00 */
[----:B------:R-:W-:Y:S01]  /*0970*/  @P0 IMAD R3, R2, UR16, R15 ;  /* 0x0000001002030c24 */ /* 0x000fe2000f8e020f */
[----:B------:R-:W3:Y:S01]  /*0980*/  @!UP1 LDCU.64 UR12, c[0x0][0x390] ;  /* 0x00007200ff0c97ac */ /* 0x000ee20008000a00 */
[----:B0-----:R-:W-:-:S02]  /*0990*/  MOV R10, UR8 ;  /* 0x00000008000a7c02 */ /* 0x001fc40008000f00 */
[----:B------:R-:W-:Y:S02]  /*09a0*/  MOV R11, UR9 ;  /* 0x00000009000b7c02 */ /* 0x000fe40008000f00 */
[----:B-1----:R-:W-:Y:S01]  /*09b0*/  MOV R5, UR7 ;  /* 0x0000000700057c02 */ /* 0x002fe20008000f00 */
[----:B------:R-:W-:Y:S02]  /*09c0*/  IMAD.U32 R4, RZ, RZ, UR6 ;  /* 0x00000006ff047e24 */ /* 0x000fe4000f8e00ff */
[----:B------:R-:W-:Y:S01]  /*09d0*/  @P0 IMAD.WIDE R10, R3, 0x4, R10 ;  /* 0x00000004030a0825 */ /* 0x000fe200078e020a */
[C---:B------:R-:W-:Y:S01]  /*09e0*/  @P0 IADD3 R3, PT, PT, R16.reuse, UR4, RZ ;  /* 0x0000000410030c10 */ /* 0x040fe2000fffe0ff */
[----:B------:R-:W-:Y:S01]  /*09f0*/  @UP0 UIADD3 UR4, UPT, UPT, UR4, 0x2, URZ ;  /* 0x0000000204040890 */ /* 0x000fe2000fffe0ff */
[----:B--2---:R-:W-:Y:S02]  /*0a00*/  MOV R6, UR10 ;  /* 0x0000000a00067c02 */ /* 0x004fe40008000f00 */
[----:B---3--:R-:W-:Y:S01]  /*0a10*/  MOV R8, UR12 ;  /* 0x0000000c00087c02 */ /* 0x008fe20008000f00 */
[----:B------:R-:W-:Y:S01]  /*0a20*/  @P0 IMAD.WIDE R4, R3, 0x4, R4 ;  /* 0x0000000403040825 */ /* 0x000fe200078e0204 */
[----:B------:R-:W-:Y:S01]  /*0a30*/  MOV R9, UR13 ;  /* 0x0000000d00097c02 */ /* 0x000fe20008000f00 */
[----:B------:R-:W2:Y:S01]  /*0a40*/  @P0 LDG.E R12, desc[UR14][R10.64] ;  /* 0x0000000e0a0c0981 */ /* 0x000ea2000c1e1900 */
[----:B------:R-:W-:Y:S01]  /*0a50*/  MOV R14, UR4 ;  /* 0x00000004000e7c02 */ /* 0x000fe20008000f00 */
[----:B------:R-:W-:Y:S01]  /*0a60*/  @P0 IMAD.WIDE.U32 R2, R7, 0x4, R10 ;  /* 0x0000000407020825 */ /* 0x000fe200078e000a */
[----:B------:R-:W-:Y:S01]  /*0a70*/  MOV R7, UR11 ;  /* 0x0000000b00077c02 */ /* 0x000fe20008000f00 */
[----:B------:R-:W2:Y:S01]  /*0a80*/  @P0 LDG.E R19, desc[UR14][R4.64] ;  /* 0x0000000e04130981 */ /* 0x000ea2000c1e1900 */
[----:B------:R-:W-:Y:S01]  /*0a90*/  @!P1 IADD3 R13, PT, PT, R16, UR4, RZ ;  /* 0x00000004100d9c10 */ /* 0x000fe2000fffe0ff */
[----:B------:R-:W-:-:S02]  /*0aa0*/  @!P1 IMAD R17, R14, UR16, R15 ;  /* 0x000000100e119c24 */ /* 0x000fc4000f8e020f */
[----:B------:R-:W3:Y:S02]  /*0ab0*/  @P0 LDG.E R21, desc[UR14][R4.64+0x4] ;  /* 0x0000040e04150981 */ /* 0x000ee4000c1e1900 */
[----:B------:R-:W-:Y:S02]  /*0ac0*/  @!P1 IMAD.WIDE R6, R13, 0x4, R6 ;  /* 0x000000040d069825 */ /* 0x000fe400078e0206 */
[----:B------:R-:W3:Y:S02]  /*0ad0*/  @P0 LDG.E R2, desc[UR14][R2.64] ;  /* 0x0000000e02020981 */ /* 0x000ee4000c1e1900 */
[----:B------:R-:W-:Y:S02]  /*0ae0*/  @!P1 IMAD.WIDE R8, R17, 0x4, R8 ;  /* 0x0000000411089825 */ /* 0x000fe400078e0208 */
[----:B------:R-:W4:Y:S04]  /*0af0*/  @!P1 LDG.E R7, desc[UR14][R6.64] ;  /* 0x0000000e06079981 */ /* 0x000f28000c1e1900 */
[----:B------:R-:W4:Y:S01]  /*0b00*/  @!P1 LDG.E R8, desc[UR14][R8.64] ;  /* 0x0000000e08089981 */ /* 0x000f22000c1e1900 */
[----:B--2---:R-:W-:-:S04]  /*0b10*/  @P0 FFMA R12, R19, R12, R18 ;  /* 0x0000000c130c0223 */ /* 0x004fc80000000012 */
[----:B---3--:R-:W-:-:S04]  /*0b20*/  @P0 FFMA R18, R21, R2, R12 ;  /* 0x0000000215120223 */ /* 0x008fc8000000000c */
[----:B----4-:R-:W-:-:S07]  /*0b30*/  @!P1 FFMA R18, R7, R8, R18 ;  /* 0x0000000807129223 */ /* 0x010fce0000000012 */
.L_x_0:
[----:B------:R-:W0:Y:S08]  /*0b40*/  LDC.64 R2, c[0x0][0x398] ;  /* 0x0000e600ff027b82 */ /* 0x000e300000000a00 */
[----:B------:R-:W1:Y:S01]  /*0b50*/  LDC.64 R4, c[0x0][0x380] ;  /* 0x0000e000ff047b82 */ /* 0x000e620000000a00 */
[----:B0-----:R-:W-:-:S06]  /*0b60*/  IMAD.WIDE R2, R15, 0x4, R2 ;  /* 0x000000040f027825 */ /* 0x001fcc00078e0202 */
[----:B------:R-:W2:Y:S01]  /*0b70*/  LDG.E R3, desc[UR14][R2.64] ;  /* 0x0000000e02037981 */ /* 0x000ea2000c1e1900 */
[----:B------:R-:W-:-:S04]  /*0b80*/  IMAD R15, R0, UR16, R15 ;  /* 0x00000010000f7c24 */ /* 0x000fc8000f8e020f */
[----:B-1----:R-:W-:-:S04]  /*0b90*/  IMAD.WIDE R4, R15, 0x4, R4 ;  /* 0x000000040f047825 */ /* 0x002fc800078e0204 */
[----:B--2---:R-:W-:-:S05]  /*0ba0*/  FADD R7, R3, R18 ;  /* 0x0000001203077221 */ /* 0x004fca0000000000 */
[----:B------:R-:W-:Y:S01]  /*0bb0*/  STG.E desc[UR14][R4.64], R7 ;  /* 0x0000000704007986 */ /* 0x000fe2000c10190e */
[----:B------:R-:W-:Y:S05]  /*0bc0*/  EXIT ;  /* 0x000000000000794d */ /* 0x000fea0003800000 */
.L_x_4:
[----:B------:R-:W-:-:S00]  /*0bd0*/  BRA `(.L_x_4) ;  /* 0xfffffffc00fc7947 */ /* 0x000fc0000383ffff */
[----:B------:R-:W-:-:S00]  /*0be0*/  NOP ;  /* 0x0000000000007918 */ /* 0x000fc00000000000 */
        /* <DEDUP_REMOVED lines=9> */
.L_x_18:


//--------------------- .text._Z26populateTensorZeroesKernelPfi --------------------------
	.section	.text._Z26populateTensorZeroesKernelPfi,"ax",@progbits
	.align	128
        .global         _Z26populateTensorZeroesKernelPfi
        .type           _Z26populateTensorZeroesKernelPfi,@function
        .size           _Z26populateTensorZeroesKernelPfi,(.L_x_19 - _Z26populateTensorZeroesKernelPfi)
        .other          _Z26populateTensorZeroesKernelPfi,@"STO_CUDA_ENTRY STV_DEFAULT"
_Z26populateTensorZeroesKernelPfi:
.text._Z26populateTensorZeroesKernelPfi:
[----:B------:R-:W-:Y:S01]  /*0000*/  LDC R1, c[0x0][0x37c] ;  /* 0x0000df00ff017b82 */ /* 0x000fe20000000800 */
[----:B------:R-:W0:Y:S07]  /*0010*/  S2R R0, SR_TID.X ;  /* 0x0000000000007919 */ /* 0x000e2e0000002100 */
[----:B------:R-:W0:Y:S01]  /*0020*/  S2UR UR4, SR_CTAID.X ;  /* 0x00000000000479c3 */ /* 0x000e220000002500 */
[----:B------:R-:W1:Y:S07]  /*0030*/  LDCU UR5, c[0x0][0x388] ;  /* 0x00007100ff0577ac */ /* 0x000e6e0008000800 */
[----:B------:R-:W0:Y:S02]  /*0040*/  LDC R5, c[0x0][0x360] ;  /* 0x0000d800ff057b82 */ /* 0x000e240000000800 */
[----:B0-----:R-:W-:-:S05]  /*0050*/  IMAD R5, R5, UR4, R0 ;  /* 0x0000000405057c24 */ /* 0x001fca000f8e0200 */
[----:B-1----:R-:W-:-:S13]  /*0060*/  ISETP.GE.AND P0, PT, R5, UR5, PT ;  /* 0x0000000505007c0c */ /* 0x002fda000bf06270 */
[----:B------:R-:W-:Y:S05]  /*0070*/  @P0 EXIT ;  /* 0x000000000000094d */ /* 0x000fea0003800000 */
[----:B------:R-:W0:Y:S01]  /*0080*/  LDC.64 R2, c[0x0][0x380] ;  /* 0x0000e000ff027b82 */ /* 0x000e220000000a00 */
[----:B------:R-:W1:Y:S01]  /*0090*/  LDCU.64 UR4, c[0x0][0x358] ;  /* 0x00006b00ff0477ac */ /* 0x000e620008000a00 */
[----:B0-----:R-:W-:-:S05]  /*00a0*/  IMAD.WIDE R2, R5, 0x4, R2 ;  /* 0x0000000405027825 */ /* 0x001fca00078e0202 */
[----:B-1----:R-:W-:Y:S01]  /*00b0*/  STG.E desc[UR4][R2.64], RZ ;  /* 0x000000ff02007986 */ /* 0x002fe2000c101904 */
[----:B------:R-:W-:Y:S05]  /*00c0*/  EXIT ;  /* 0x000000000000794d */ /* 0x000fea0003800000 */
.L_x_5:
        /* <DEDUP_REMOVED lines=11> */
.L_x_19:


//--------------------- .text._Z32populateTensorRandomNormalKernelPfiffi --------------------------
	.section	.text._Z32populateTensorRandomNormalKernelPfiffi,"ax",@progbits
	.align	128
        .global         _Z32populateTensorRandomNormalKernelPfiffi
        .type           _Z32populateTensorRandomNormalKernelPfiffi,@function
        .size           _Z32populateTensorRandomNormalKernelPfiffi,(.L_x_17 - _Z32populateTensorRandomNormalKernelPfiffi)
        .other          _Z32populateTensorRandomNormalKernelPfiffi,@"STO_CUDA_ENTRY STV_DEFAULT"
_Z32populateTensorRandomNormalKernelPfiffi:
.text._Z32populateTensorRandomNormalKernelPfiffi:
[----:B------:R-:W-:Y:S01]  /*0000*/  LDC R1, c[0x0][0x37c] ;  /* 0x0000df00ff017b82 */ /* 0x000fe20000000800 */
[----:B------:R-:W0:Y:S07]  /*0010*/  S2R R3, SR_TID.X ;  /* 0x0000000000037919 */ /* 0x000e2e0000002100 */
[----:B------:R-:W0:Y:S08]  /*0020*/  S2UR UR4, SR_CTAID.X ;  /* 0x00000000000479c3 */ /* 0x000e300000002500 */
[----:B------:R-:W0:Y:S08]  /*0030*/  LDC R2, c[0x0][0x360] ;  /* 0x0000d800ff027b82 */ /* 0x000e300000000800 */
[----:B------:R-:W1:Y:S01]  /*0040*/  LDC R7, c[0x0][0x388] ;  /* 0x0000e200ff077b82 */ /* 0x000e620000000800 */
[----:B0-----:R-:W-:-:S05]  /*0050*/  IMAD R2, R2, UR4, R3 ;  /* 0x0000000402027c24 */ /* 0x001fca000f8e0203 */
[----:B-1----:R-:W-:-:S13]  /*0060*/  ISETP.GE.AND P0, PT, R2, R7, PT ;  /* 0x000000070200720c */ /* 0x002fda0003f06270 */
[----:B------:R-:W-:Y:S05]  /*0070*/  @P0 EXIT ;  /* 0x000000000000094d */ /* 0x000fea0003800000 */
[----:B------:R-:W0:Y:S01]  /*0080*/  LDCU UR4, c[0x0][0x394] ;  /* 0x00007280ff0477ac */ /* 0x000e220008000800 */
[----:B------:R-:W-:Y:S01]  /*0090*/  IMAD.MOV.U32 R3, RZ, RZ, 0x17385ca9 ;  /* 0x17385ca9ff037424 */ /* 0x000fe200078e00ff */
[----:B------:R-:W-:Y:S01]  /*00a0*/  BSSY.RECONVERGENT B0, `(.L_x_6) ;  /* 0x000008a000007945 */ /* 0x000fe20003800200 */
[----:B------:R-:W-:Y:S01]  /*00b0*/  IMAD.MOV.U32 R9, RZ, RZ, 0x3e055027 ;  /* 0x3e055027ff097424 */ /* 0x000fe200078e00ff */
[----:B------:R-:W1:Y:S01]  /*00c0*/  LDCU.64 UR6, c[0x0][0x358] ;  /* 0x00006b00ff0677ac */ /* 0x000e620008000a00 */
[----:B0-----:R-:W-:-:S04]  /*00d0*/  VIADD R0, R2, UR4 ;  /* 0x0000000402007c36 */ /* 0x001fc80008000000 */
[----:B------:R-:W-:-:S05]  /*00e0*/  IMAD R3, R0, R3, 0x47502932 ;  /* 0x4750293200037424 */ /* 0x000fca00078e0203 */
[----:B------:R-:W-:Y:S01]  /*00f0*/  LOP3.LUT R0, R3, 0x7fffffff, RZ, 0xc0, !PT ;  /* 0x7fffffff03007812 */ /* 0x000fe200078ec0ff */
[----:B------:R-:W-:-:S03]  /*0100*/  IMAD R3, R7, 0x17385ca9, R3 ;  /* 0x17385ca907037824 */ /* 0x000fc600078e0203 */
[----:B------:R-:W-:Y:S02]  /*0110*/  I2FP.F32.U32 R0, R0 ;  /* 0x0000000000007245 */ /* 0x000fe40000201000 */
[----:B------:R-:W-:-:S03]  /*0120*/  LOP3.LUT R3, R3, 0x7fffffff, RZ, 0xc0, !PT ;  /* 0x7fffffff03037812 */ /* 0x000fc600078ec0ff */
[----:B------:R-:W-:Y:S01]  /*0130*/  FMUL R0, R0, 4.6566128730773925781e-10 ;  /* 0x3000000000007820 */ /* 0x000fe20000400000 */
[----:B------:R-:W-:-:S04]  /*0140*/  I2FP.F32.U32 R3, R3 ;  /* 0x0000000300037245 */ /* 0x000fc80000201000 */
[----:B------:R-:W-:Y:S01]  /*0150*/  FSETP.GEU.AND P0, PT, R0, 1.175494350822287508e-38, PT ;  /* 0x008000000000780b */ /* 0x000fe20003f0e000 */
[----:B------:R-:W-:-:S04]  /*0160*/  FMUL R3, R3, 4.6566128730773925781e-10 ;  /* 0x3000000003037820 */ /* 0x000fc80000400000 */
[----:B------:R-:W-:-:S04]  /*0170*/  FMUL R3, R3, 6.283184051513671875 ;  /* 0x40c90fd803037820 */ /* 0x000fc80000400000 */
[C---:B------:R-:W-:Y:S01]  /*0180*/  FMUL R8, R3.reuse, 0.63661974668502807617 ;  /* 0x3f22f98303087820 */ /* 0x040fe20000400000 */
[----:B------:R-:W-:-:S03]  /*0190*/  FSETP.GE.AND P1, PT, |R3|, 105615, PT ;  /* 0x47ce47800300780b */ /* 0x000fc60003f26200 */
[----:B------:R-:W-:Y:S01]  /*01a0*/  @!P0 FMUL R0, R0, 8388608 ;  /* 0x4b00000000008820 */ /* 0x000fe20000400000 */
[----:B------:R-:W0:Y:S04]  /*01b0*/  F2I.NTZ R10, R8 ;  /* 0x00000008000a7305 */ /* 0x000e280000203100 */
[----:B------:R-:W-:-:S04]  /*01c0*/  IADD3 R4, PT, PT, R0, -0x3f2aaaab, RZ ;  /* 0xc0d5555500047810 */ /* 0x000fc80007ffe0ff */
[----:B------:R-:W-:-:S05]  /*01d0*/  LOP3.LUT R5, R4, 0xff800000, RZ, 0xc0, !PT ;  /* 0xff80000004057812 */ /* 0x000fca00078ec0ff */
[----:B------:R-:W-:Y:S01]  /*01e0*/  IMAD.IADD R4, R0, 0x1, -R5 ;  /* 0x0000000100047824 */ /* 0x000fe200078e0a05 */
[----:B------:R-:W-:-:S03]  /*01f0*/  I2FP.F32.S32 R5, R5 ;  /* 0x0000000500057245 */ /* 0x000fc60000201400 */
[----:B------:R-:W-:Y:S01]  /*0200*/  FADD R6, R4, -1 ;  /* 0xbf80000004067421 */ /* 0x000fe20000000000 */
[----:B------:R-:W-:Y:S02]  /*0210*/  FSEL R4, RZ, -23, P0 ;  /* 0xc1b80000ff047808 */ /* 0x000fe40000000000 */
[----:B------:R-:W-:Y:S01]  /*0220*/  ISETP.GT.U32.AND P0, PT, R0, 0x7f7fffff, PT ;  /* 0x7f7fffff0000780c */ /* 0x000fe20003f04070 */
[C---:B------:R-:W-:Y:S01]  /*0230*/  FFMA R7, R6.reuse, -R9, 0.14084610342979431152 ;  /* 0x3e1039f606077423 */ /* 0x040fe20000000809 */
[----:B------:R-:W-:Y:S01]  /*0240*/  MOV R9, 0x7f800000 ;  /* 0x7f80000000097802 */ /* 0x000fe20000000f00 */
[----:B------:R-:W-:Y:S02]  /*0250*/  FFMA R4, R5, 1.1920928955078125e-07, R4 ;  /* 0x3400000005047823 */ /* 0x000fe40000000004 */
[----:B------:R-:W-:-:S04]  /*0260*/  FFMA R7, R6, R7, -0.12148627638816833496 ;  /* 0xbdf8cdcc06077423 */ /* 0x000fc80000000007 */
[----:B------:R-:W-:-:S04]  /*0270*/  FFMA R7, R6, R7, 0.13980610668659210205 ;  /* 0x3e0f295506077423 */ /* 0x000fc80000000007 */
[----:B------:R-:W-:-:S04]  /*0280*/  FFMA R7, R6, R7, -0.16684235632419586182 ;  /* 0xbe2ad8b906077423 */ /* 0x000fc80000000007 */
[----:B------:R-:W-:-:S04]  /*0290*/  FFMA R7, R6, R7, 0.20012299716472625732 ;  /* 0x3e4ced0b06077423 */ /* 0x000fc80000000007 */
[----:B------:R-:W-:-:S04]  /*02a0*/  FFMA R7, R6, R7, -0.24999669194221496582 ;  /* 0xbe7fff2206077423 */ /* 0x000fc80000000007 */
[----:B------:R-:W-:-:S04]  /*02b0*/  FFMA R7, R6, R7, 0.33333182334899902344 ;  /* 0x3eaaaa7806077423 */ /* 0x000fc80000000007 */
[----:B------:R-:W-:-:S04]  /*02c0*/  FFMA R7, R6, R7, -0.5 ;  /* 0xbf00000006077423 */ /* 0x000fc80000000007 */
[----:B------:R-:W-:-:S04]  /*02d0*/  FMUL R7, R6, R7 ;  /* 0x0000000706077220 */ /* 0x000fc80000400000 */
[----:B------:R-:W-:Y:S01]  /*02e0*/  FFMA R7, R6, R7, R6 ;  /* 0x0000000706077223 */ /* 0x000fe20000000006 */
[----:B0-----:R-:W-:-:S03]  /*02f0*/  I2FP.F32.S32 R6, R10 ;  /* 0x0000000a00067245 */ /* 0x001fc60000201400 */
[----:B------:R-:W-:Y:S01]  /*0300*/  FFMA R4, R4, 0.69314718246459960938, R7 ;  /* 0x3f31721804047823 */ /* 0x000fe20000000007 */
[----:B------:R-:W-:Y:S01]  /*0310*/  @P0 FFMA R4, R0, R9, +INF ;  /* 0x7f80000000040423 */ /* 0x000fe20000000009 */
[----:B------:R-:W-:Y:S01]  /*0320*/  FFMA R5, R6, -1.5707962512969970703, R3 ;  /* 0xbfc90fda06057823 */ /* 0x000fe20000000003 */
[----:B------:R-:W-:Y:S02]  /*0330*/  FSETP.NEU.AND P0, PT, R0, RZ, PT ;  /* 0x000000ff0000720b */ /* 0x000fe40003f0d000 */
[----:B------:R-:W-:Y:S01]  /*0340*/  FMUL R4, R4, -2 ;  /* 0xc000000004047820 */ /* 0x000fe20000400000 */
[----:B------:R-:W-:-:S04]  /*0350*/  FFMA R5, R6, -7.5497894158615963534e-08, R5 ;  /* 0xb3a2216806057823 */ /* 0x000fc80000000005 */
[----:B------:R-:W-:Y:S01]  /*0360*/  FFMA R0, R6, -5.3903029534742383927e-15, R5 ;  /* 0xa7c234c506007823 */ /* 0x000fe20000000005 */
[----:B------:R-:W-:Y:S01]  /*0370*/  FSEL R4, R4, +INF , P0 ;  /* 0x7f80000004047808 */ /* 0x000fe20000000000 */
[----:B-1----:R-:W-:Y:S06]  /*0380*/  @!P1 BRA `(.L_x_7) ;  /* 0x00000004006c9947 */ /* 0x002fec0003800000 */
[----:B------:R-:W-:-:S13]  /*0390*/  FSETP.NEU.AND P0, PT, |R3|, +INF , PT ;  /* 0x7f8000000300780b */ /* 0x000fda0003f0d200 */
[----:B------:R-:W-:Y:S01]  /*03a0*/  @!P0 FMUL R0, RZ, R3 ;  /* 0x00000003ff008220 */ /* 0x000fe20000400000 */
[----:B------:R-:W-:Y:S01]  /*03b0*/  @!P0 IMAD.MOV.U32 R10, RZ, RZ, RZ ;  /* 0x000000ffff0a8224 */ /* 0x000fe200078e00ff */
[----:B------:R-:W-:Y:S06]  /*03c0*/  @!P0 BRA `(.L_x_7) ;  /* 0x00000004005c8947 */ /* 0x000fec0003800000 */
[----:B------:R-:W-:Y:S02]  /*03d0*/  IMAD.SHL.U32 R5, R3, 0x100, RZ ;  /* 0x0000010003057824 */ /* 0x000fe400078e00ff */
[----:B------:R-:W-:Y:S02]  /*03e0*/  HFMA2 R0, -RZ, RZ, 0, 0 ;  /* 0x00000000ff007431 */ /* 0x000fe400000001ff */
[----:B------:R-:W-:Y:S01]  /*03f0*/  IMAD.MOV.U32 R16, RZ, RZ, RZ ;  /* 0x000000ffff107224 */ /* 0x000fe200078e00ff */
[----:B------:R-:W0:Y:S01]  /*0400*/  LDCU.64 UR8, c[0x4][URZ] ;  /* 0x01000000ff0877ac */ /* 0x000e220008000a00 */
[----:B------:R-:W-:Y:S01]  /*0410*/  LOP3.LUT R5, R5, 0x80000000, RZ, 0xfc, !PT ;  /* 0x8000000005057812 */ /* 0x000fe200078efcff */
[----:B------:R-:W-:Y:S01]  /*0420*/  UMOV UR5, URZ ;  /* 0x000000ff00057c82 */ /* 0x000fe20008000000 */
[----:B------:R-:W-:-:S05]  /*0430*/  UMOV UR4, URZ ;  /* 0x000000ff00047c82 */ /* 0x000fca0008000000 */
.L_x_8:
[----:B0-----:R-:W-:Y:S01]  /*0440*/  IMAD.U32 R8, RZ, RZ, UR8 ;  /* 0x00000008ff087e24 */ /* 0x001fe2000f8e00ff */
[----:B------:R-:W-:-:S05]  /*0450*/  MOV R9, UR9 ;  /* 0x0000000900097c02 */ /* 0x000fca0008000f00 */
[----:B------:R-:W2:Y:S01]  /*0460*/  LDG.E.CONSTANT R6, desc[UR6][R8.64] ;  /* 0x0000000608067981 */ /* 0x000ea2000c1e9900 */
[----:B------:R-:W-:Y:S01]  /*0470*/  UIADD3 UR4, UPT, UPT, UR4, 0x1, URZ ;  /* 0x0000000104047890 */ /* 0x000fe2000fffe0ff */
[C---:B------:R-:W-:Y:S01]  /*0480*/  ISETP.EQ.AND P0, PT, R16.reuse, RZ, PT ;  /* 0x000000ff1000720c */ /* 0x040fe20003f02270 */
[----:B------:R-:W-:Y:S01]  /*0490*/  UIADD3 UR8, UP1, UPT, UR8, 0x4, URZ ;  /* 0x0000000408087890 */ /* 0x000fe2000ff3e0ff */
[C---:B------:R-:W-:Y:S01]  /*04a0*/  ISETP.EQ.AND P1, PT, R16.reuse, 0x4, PT ;  /* 0x000000041000780c */ /* 0x040fe20003f22270 */
[----:B------:R-:W-:Y:S01]  /*04b0*/  UISETP.NE.AND UP0, UPT, UR4, 0x6, UPT ;  /* 0x000000060400788c */ /* 0x000fe2000bf05270 */
[C---:B------:R-:W-:Y:S01]  /*04c0*/  ISETP.EQ.AND P2, PT, R16.reuse, 0x8, PT ;  /* 0x000000081000780c */ /* 0x040fe20003f42270 */
[----:B------:R-:W-:Y:S01]  /*04d0*/  UIADD3.X UR9, UPT, UPT, URZ, UR9, URZ, UP1, !UPT ;  /* 0x00000009ff097290 */ /* 0x000fe20008ffe4ff */
[C---:B------:R-:W-:Y:S02]  /*04e0*/  ISETP.EQ.AND P3, PT, R16.reuse, 0xc, PT ;  /* 0x0000000c1000780c */ /* 0x040fe40003f62270 */
[----:B------:R-:W-:-:S02]  /*04f0*/  ISETP.EQ.AND P4, PT, R16, 0x10, PT ;  /* 0x000000101000780c */ /* 0x000fc40003f82270 */
[C---:B------:R-:W-:Y:S01]  /*0500*/  ISETP.EQ.AND P5, PT, R16.reuse, 0x14, PT ;  /* 0x000000141000780c */ /* 0x040fe20003fa2270 */
[----:B------:R-:W-:Y:S02]  /*0510*/  VIADD R16, R16, 0x4 ;  /* 0x0000000410107836 */ /* 0x000fe40000000000 */
[----:B--2---:R-:W-:-:S03]  /*0520*/  IMAD.WIDE.U32 R6, R6, R5, RZ ;  /* 0x0000000506067225 */ /* 0x004fc600078e00ff */
[----:B------:R-:W-:-:S04]  /*0530*/  IADD3 R6, P6, PT, R6, R0, RZ ;  /* 0x0000000006067210 */ /* 0x000fc80007fde0ff */
[----:B------:R-:W-:Y:S01]  /*0540*/  IADD3.X R0, PT, PT, R7, UR5, RZ, P6, !PT ;  /* 0x0000000507007c10 */ /* 0x000fe2000b7fe4ff */
[--C-:B------:R-:W-:Y:S01]  /*0550*/  @P0 IMAD.MOV.U32 R10, RZ, RZ, R6.reuse ;  /* 0x000000ffff0a0224 */ /* 0x100fe200078e0006 */
[-C--:B------:R-:W-:Y:S01]  /*0560*/  @P2 MOV R12, R6.reuse ;  /* 0x00000006000c2202 */ /* 0x080fe20000000f00 */
[--C-:B------:R-:W-:Y:S01]  /*0570*/  @P1 IMAD.MOV.U32 R11, RZ, RZ, R6.reuse ;  /* 0x000000ffff0b1224 */ /* 0x100fe200078e0006 */
[----:B------:R-:W-:Y:S01]  /*0580*/  @P5 MOV R15, R6 ;  /* 0x00000006000f5202 */ /* 0x000fe20000000f00 */
[--C-:B------:R-:W-:Y:S02]  /*0590*/  @P3 IMAD.MOV.U32 R13, RZ, RZ, R6.reuse ;  /* 0x000000ffff0d3224 */ /* 0x100fe400078e0006 */
[----:B------:R-:W-:Y:S01]  /*05a0*/  @P4 IMAD.MOV.U32 R14, RZ, RZ, R6 ;  /* 0x000000ffff0e4224 */ /* 0x000fe200078e0006 */
[----:B------:R-:W-:Y:S06]  /*05b0*/  BRA.U UP0, `(.L_x_8) ;  /* 0xfffffffd00a07547 */ /* 0x000fec000b83ffff */
[----:B------:R-:W-:Y:S01]  /*05c0*/  SHF.R.U32.HI R3, RZ, 0x17, R3 ;  /* 0x00000017ff037819 */ /* 0x000fe20000011603 */
[----:B------:R-:W-:Y:S03]  /*05d0*/  BSSY.RECONVERGENT B1, `(.L_x_9) ;  /* 0x0000028000017945 */ /* 0x000fe60003800200 */
[C---:B------:R-:W-:Y:S02]  /*05e0*/  LOP3.LUT R5, R3.reuse, 0xe0, RZ, 0xc0, !PT ;  /* 0x000000e003057812 */ /* 0x040fe400078ec0ff */
[----:B------:R-:W-:-:S03]  /*05f0*/  LOP3.LUT P6, RZ, R3, 0x1f, RZ, 0xc0, !PT ;  /* 0x0000001f03ff7812 */ /* 0x000fc600078cc0ff */
[----:B------:R-:W-:-:S05]  /*0600*/  VIADD R5, R5, 0xffffff80 ;  /* 0xffffff8005057836 */ /* 0x000fca0000000000 */
[----:B------:R-:W-:-:S04]  /*0610*/  SHF.R.U32.HI R5, RZ, 0x5, R5 ;  /* 0x00000005ff057819 */ /* 0x000fc80000011605 */
[----:B------:R-:W-:-:S04]  /*0620*/  LEA R8, -R5, RZ, 0x2 ;  /* 0x000000ff05087211 */ /* 0x000fc800078e11ff */
[C---:B------:R-:W-:Y:S02]  /*0630*/  ISETP.EQ.AND P3, PT, R8.reuse, -0x18, PT ;  /* 0xffffffe80800780c */ /* 0x040fe40003f62270 */
[C---:B------:R-:W-:Y:S02]  /*0640*/  ISETP.EQ.AND P4, PT, R8.reuse, -0x14, PT ;  /* 0xffffffec0800780c */ /* 0x040fe40003f82270 */
[C---:B------:R-:W-:Y:S02]  /*0650*/  ISETP.EQ.AND P2, PT, R8.reuse, -0x10, PT ;  /* 0xfffffff00800780c */ /* 0x040fe40003f42270 */
[C---:B------:R-:W-:Y:S02]  /*0660*/  ISETP.EQ.AND P1, PT, R8.reuse, -0xc, PT ;  /* 0xfffffff40800780c */ /* 0x040fe40003f22270 */
[C---:B------:R-:W-:Y:S02]  /*0670*/  ISETP.EQ.AND P0, PT, R8.reuse, -0x8, PT ;  /* 0xfffffff80800780c */ /* 0x040fe40003f02270 */
[----:B------:R-:W-:-:S03]  /*0680*/  ISETP.EQ.AND P5, PT, R8, RZ, PT ;  /* 0x000000ff0800720c */ /* 0x000fc60003fa2270 */
[--C-:B------:R-:W-:Y:S01]  /*0690*/  @P3 IMAD.MOV.U32 R5, RZ, RZ, R10.reuse ;  /* 0x000000ffff053224 */ /* 0x100fe200078e000a */
[C---:B------:R-:W-:Y:S01]  /*06a0*/  ISETP.EQ.AND P3, PT, R8.reuse, -0x4, PT ;  /* 0xfffffffc0800780c */ /* 0x040fe20003f62270 */
[----:B------:R-:W-:Y:S01]  /*06b0*/  @P4 IMAD.MOV.U32 R6, RZ, RZ, R10 ;  /* 0x000000ffff064224 */ /* 0x000fe200078e000a */
[----:B------:R-:W-:Y:S01]  /*06c0*/  @P4 MOV R5, R11 ;  /* 0x0000000b00054202 */ /* 0x000fe20000000f00 */
[----:B------:R-:W-:Y:S01]  /*06d0*/  @P2 IMAD.MOV.U32 R6, RZ, RZ, R11 ;  /* 0x000000ffff062224 */ /* 0x000fe200078e000b */
[----:B------:R-:W-:Y:S01]  /*06e0*/  ISETP.EQ.AND P4, PT, R8, 0x4, PT ;  /* 0x000000040800780c */ /* 0x000fe20003f82270 */
[----:B------:R-:W-:Y:S01]  /*06f0*/  @P1 IMAD.MOV.U32 R6, RZ, RZ, R12 ;  /* 0x000000ffff061224 */ /* 0x000fe200078e000c */
[----:B------:R-:W-:Y:S01]  /*0700*/  @P2 MOV R5, R12 ;  /* 0x0000000c00052202 */ /* 0x000fe20000000f00 */
[----:B------:R-:W-:Y:S01]  /*0710*/  @P0 IMAD.MOV.U32 R6, RZ, RZ, R13 ;  /* 0x000000ffff060224 */ /* 0x000fe200078e000d */
[----:B------:R-:W-:Y:S02]  /*0720*/  @P1 MOV R5, R13 ;  /* 0x0000000d00051202 */ /* 0x000fe40000000f00 */
[----:B------:R-:W-:-:S03]  /*0730*/  @P0 MOV R5, R14 ;  /* 0x0000000e00050202 */ /* 0x000fc60000000f00 */
[----:B------:R-:W-:Y:S01]  /*0740*/  @P3 IMAD.MOV.U32 R6, RZ, RZ, R14 ;  /* 0x000000ffff063224 */ /* 0x000fe200078e000e */
[----:B------:R-:W-:Y:S01]  /*0750*/  @P3 MOV R5, R15 ;  /* 0x0000000f00053202 */ /* 0x000fe20000000f00 */
[----:B------:R-:W-:Y:S01]  /*0760*/  @P5 IMAD.MOV.U32 R6, RZ, RZ, R15 ;  /* 0x000000ffff065224 */ /* 0x000fe200078e000f */
[----:B------:R-:W-:Y:S01]  /*0770*/  @P5 MOV R5, R0 ;  /* 0x0000000000055202 */ /* 0x000fe20000000f00 */
[----:B------:R-:W-:Y:S01]  /*0780*/  @P4 IMAD.MOV.U32 R6, RZ, RZ, R0 ;  /* 0x000000ffff064224 */ /* 0x000fe200078e0000 */
[----:B------:R-:W-:Y:S06]  /*0790*/  @!P6 BRA `(.L_x_10) ;  /* 0x00000000002ce947 */ /* 0x000fec0003800000 */
[----:B------:R-:W-:Y:S01]  /*07a0*/  @P2 MOV R7, R10 ;  /* 0x0000000a00072202 */ /* 0x000fe20000000f00 */
[----:B------:R-:W-:Y:S01]  /*07b0*/  @P1 IMAD.MOV.U32 R7, RZ, RZ, R11 ;  /* 0x000000ffff071224 */ /* 0x000fe200078e000b */
[----:B------:R-:W-:Y:S01]  /*07c0*/  @P0 MOV R7, R12 ;  /* 0x0000000c00070202 */ /* 0x000fe20000000f00 */
[----:B------:R-:W-:Y:S01]  /*07d0*/  @P3 IMAD.MOV.U32 R7, RZ, RZ, R13 ;  /* 0x000000ffff073224 */ /* 0x000fe200078e000d */
[----:B------:R-:W-:Y:S02]  /*07e0*/  ISETP.EQ.AND P0, PT, R8, 0x8, PT ;  /* 0x000000080800780c */ /* 0x000fe40003f02270 */
[----:B------:R-:W-:Y:S01]  /*07f0*/  @P5 MOV R7, R14 ;  /* 0x0000000e00075202 */ /* 0x000fe20000000f00 */
[----:B------:R-:W-:Y:S01]  /*0800*/  @P4 IMAD.MOV.U32 R7, RZ, RZ, R15 ;  /* 0x000000ffff074224 */ /* 0x000fe200078e000f */
[----:B------:R-:W-:-:S04]  /*0810*/  LOP3.LUT R3, R3, 0x1f, RZ, 0xc0, !PT ;  /* 0x0000001f03037812 */ /* 0x000fc800078ec0ff */
[----:B------:R-:W-:-:S05]  /*0820*/  SHF.L.W.U32.HI R5, R6, R3, R5 ;  /* 0x0000000306057219 */ /* 0x000fca0000010e05 */
[----:B------:R-:W-:-:S04]  /*0830*/  @P0 MOV R7, R0 ;  /* 0x0000000000070202 */ /* 0x000fc80000000f00 */
[----:B------:R-:W-:-:S07]  /*0840*/  SHF.L.W.U32.HI R6, R7, R3, R6 ;  /* 0x0000000307067219 */ /* 0x000fce0000010e06 */
.L_x_10:
[----:B------:R-:W-:Y:S05]  /*0850*/  BSYNC.RECONVERGENT B1 ;  /* 0x0000000000017941 */ /* 0x000fea0003800200 */
.L_x_9:
[C---:B------:R-:W-:Y:S01]  /*0860*/  SHF.L.W.U32.HI R10, R6.reuse, 0x2, R5 ;  /* 0x00000002060a7819 */ /* 0x040fe20000010e05 */
[----:B------:R-:W-:Y:S01]  /*0870*/  IMAD.SHL.U32 R6, R6, 0x4, RZ ;  /* 0x0000000406067824 */ /* 0x000fe200078e00ff */
[----:B------:R-:W-:Y:S01]  /*0880*/  UMOV UR4, 0x54442d19 ;  /* 0x54442d1900047882 */ /* 0x000fe20000000000 */
[----:B------:R-:W-:Y:S01]  /*0890*/  UMOV UR5, 0x3bf921fb ;  /* 0x3bf921fb00057882 */ /* 0x000fe20000000000 */
[----:B------:R-:W-:Y:S02]  /*08a0*/  SHF.R.S32.HI R3, RZ, 0x1f, R10 ;  /* 0x0000001fff037819 */ /* 0x000fe4000001140a */
[----:B------:R-:W-:Y:S02]  /*08b0*/  ISETP.GE.AND P0, PT, R10, RZ, PT ;  /* 0x000000ff0a00720c */ /* 0x000fe40003f06270 */
[C---:B------:R-:W-:Y:S02]  /*08c0*/  LOP3.LUT R8, R3.reuse, R6, RZ, 0x3c, !PT ;  /* 0x0000000603087212 */ /* 0x040fe400078e3cff */
[----:B------:R-:W-:-:S02]  /*08d0*/  LOP3.LUT R9, R3, R10, RZ, 0x3c, !PT ;  /* 0x0000000a03097212 */ /* 0x000fc400078e3cff */
[----:B------:R-:W-:Y:S02]  /*08e0*/  SHF.R.U32.HI R5, RZ, 0x1e, R5 ;  /* 0x0000001eff057819 */ /* 0x000fe40000011605 */
[----:B------:R-:W0:Y:S02]  /*08f0*/  I2F.F64.S64 R6, R8 ;  /* 0x0000000800067312 */ /* 0x000e240000301c00 */
[----:B------:R-:W-:Y:S01]  /*0900*/  LEA.HI R10, R10, R5, RZ, 0x1 ;  /* 0x000000050a0a7211 */ /* 0x000fe200078f08ff */
[----:B0-----:R-:W-:-:S10]  /*0910*/  DMUL R6, R6, UR4 ;  /* 0x0000000406067c28 */ /* 0x001fd40008000000 */
[----:B------:R-:W0:Y:S02]  /*0920*/  F2F.F32.F64 R6, R6 ;  /* 0x0000000600067310 */ /* 0x000e240000301000 */
[----:B0-----:R-:W-:-:S07]  /*0930*/  FSEL R0, -R6, R6, !P0 ;  /* 0x0000000606007208 */ /* 0x001fce0004000100 */
.L_x_7:
[----:B------:R-:W-:Y:S05]  /*0940*/  BSYNC.RECONVERGENT B0 ;  /* 0x0000000000007941 */ /* 0x000fea0003800200 */
.L_x_6:
[----:B------:R-:W-:Y:S01]  /*0950*/  LOP3.LUT R7, R10, 0x1, RZ, 0xc0, !PT ;  /* 0x000000010a077812 */ /* 0x000fe200078ec0ff */
[----:B------:R-:W-:Y:S01]  /*0960*/  FMUL R3, R0, R0 ;  /* 0x0000000000037220 */ /* 0x000fe20000400000 */
[----:B------:R-:W-:Y:S01]  /*0970*/  MOV R6, 0x37cbac00 ;  /* 0x37cbac0000067802 */ /* 0x000fe20000000f00 */
[----:B------:R-:W-:Y:S01]  /*0980*/  IMAD.MOV.U32 R8, RZ, RZ, 0x3c0885e4 ;  /* 0x3c0885e4ff087424 */ /* 0x000fe200078e00ff */
[----:B------:R-:W-:Y:S01]  /*0990*/  ISETP.NE.U32.AND P0, PT, R7, 0x1, PT ;  /* 0x000000010700780c */ /* 0x000fe20003f05070 */
[----:B------:R-:W-:Y:S01]  /*09a0*/  IMAD.MOV.U32 R7, RZ, RZ, 0x3e2aaaa8 ;  /* 0x3e2aaaa8ff077424 */ /* 0x000fe200078e00ff */
[----:B------:R-:W-:Y:S01]  /*09b0*/  IADD3 R10, PT, PT, R10, 0x1, RZ ;  /* 0x000000010a0a7810 */ /* 0x000fe20007ffe0ff */
[----:B------:R-:W-:Y:S01]  /*09c0*/  FFMA R5, R3, R6, -0.0013887860113754868507 ;  /* 0xbab607ed03057423 */ /* 0x000fe20000000006 */
[----:B------:R-:W-:Y:S01]  /*09d0*/  FSEL R8, R8, 0.041666727513074874878, !P0 ;  /* 0x3d2aaabb08087808 */ /* 0x000fe20004000000 */
[----:B------:R-:W-:Y:S01]  /*09e0*/  BSSY.RECONVERGENT B0, `(.L_x_11) ;  /* 0x0000015000007945 */ /* 0x000fe20003800200 */
[----:B------:R-:W-:-:S02]  /*09f0*/  LOP3.LUT P1, RZ, R10, 0x2, RZ, 0xc0, !PT ;  /* 0x000000020aff7812 */ /* 0x000fc4000782c0ff */
[----:B------:R-:W-:Y:S02]  /*0a00*/  FSEL R10, -R7, -0.4999999701976776123, !P0 ;  /* 0xbeffffff070a7808 */ /* 0x000fe40004000100 */
[----:B------:R-:W-:Y:S02]  /*0a10*/  IADD3 R7, PT, PT, R4, -0xd000000, RZ ;  /* 0xf300000004077810 */ /* 0x000fe40007ffe0ff */
[----:B------:R-:W-:Y:S02]  /*0a20*/  FSEL R6, R5, -0.00019574658654164522886, P0 ;  /* 0xb94d415305067808 */ /* 0x000fe40000000000 */
[----:B------:R-:W-:Y:S01]  /*0a30*/  FSEL R0, R0, 1, !P0 ;  /* 0x3f80000000007808 */ /* 0x000fe20004000000 */
[----:B------:R0:W1:Y:S01]  /*0a40*/  MUFU.RSQ R5, R4 ;  /* 0x0000000400057308 */ /* 0x0000620000001400 */
[----:B------:R-:W-:Y:S01]  /*0a50*/  ISETP.GT.U32.AND P0, PT, R7, 0x727fffff, PT ;  /* 0x727fffff0700780c */ /* 0x000fe20003f04070 */
[----:B------:R-:W-:-:S04]  /*0a60*/  FFMA R6, R3, R6, R8 ;  /* 0x0000000603067223 */ /* 0x000fc80000000008 */
[C---:B------:R-:W-:Y:S01]  /*0a70*/  FFMA R6, R3.reuse, R6, R10 ;  /* 0x0000000603067223 */ /* 0x040fe2000000000a */
[----:B------:R-:W-:-:S04]  /*0a80*/  FFMA R3, R3, R0, RZ ;  /* 0x0000000003037223 */ /* 0x000fc800000000ff */
[----:B------:R-:W-:-:S04]  /*0a90*/  FFMA R3, R3, R6, R0 ;  /* 0x0000000603037223 */ /* 0x000fc80000000000 */
[----:B------:R-:W-:Y:S01]  /*0aa0*/  @P1 FADD R3, RZ, -R3 ;  /* 0x80000003ff031221 */ /* 0x000fe20000000000 */
[----:B0-----:R-:W-:Y:S06]  /*0ab0*/  @!P0 BRA `(.L_x_12) ;  /* 0x00000000000c8947 */ /* 0x001fec0003800000 */
[----:B------:R-:W-:-:S07]  /*0ac0*/  MOV R9, 0xae0 ;  /* 0x00000ae000097802 */ /* 0x000fce0000000f00 */
[----:B-1----:R-:W-:Y:S05]  /*0ad0*/  CALL.REL.NOINC `($__internal_0_$__cuda_sm20_sqrt_rn_f32_slowpath) ;  /* 0x0000000000387944 */ /* 0x002fea0003c00000 */
[----:B------:R-:W-:Y:S05]  /*0ae0*/  BRA `(.L_x_13) ;  /* 0x0000000000107947 */ /* 0x000fea0003800000 */
.L_x_12:
[----:B-1----:R-:W-:Y:S01]  /*0af0*/  FMUL.FTZ R7, R4, R5 ;  /* 0x0000000504077220 */ /* 0x002fe20000410000 */
[----:B------:R-:W-:-:S03]  /*0b00*/  FMUL.FTZ R5, R5, 0.5 ;  /* 0x3f00000005057820 */ /* 0x000fc60000410000 */
[----:B------:R-:W-:-:S04]  /*0b10*/  FFMA R0, -R7, R7, R4 ;  /* 0x0000000707007223 */ /* 0x000fc80000000104 */
[----:B------:R-:W-:-:S07]  /*0b20*/  FFMA R0, R0, R5, R7 ;  /* 0x0000000500007223 */ /* 0x000fce0000000007 */
.L_x_13:
[----:B------:R-:W-:Y:S05]  /*0b30*/  BSYNC.RECONVERGENT B0 ;  /* 0x0000000000007941 */ /* 0x000fea0003800200 */
.L_x_11:
[----:B------:R-:W0:Y:S01]  /*0b40*/  LDC R7, c[0x0][0x38c] ;  /* 0x0000e300ff077b82 */ /* 0x000e220000000800 */
[----:B------:R-:W0:Y:S01]  /*0b50*/  LDCU UR4, c[0x0][0x390] ;  /* 0x00007200ff0477ac */ /* 0x000e220008000800 */
[----:B------:R-:W-:-:S06]  /*0b60*/  FMUL R0, R3, R0 ;  /* 0x0000000003007220 */ /* 0x000fcc0000400000 */
[----:B------:R-:W1:Y:S01]  /*0b70*/  LDC.64 R4, c[0x0][0x380] ;  /* 0x0000e000ff047b82 */ /* 0x000e620000000a00 */
[----:B0-----:R-:W-:Y:S01]  /*0b80*/  FFMA R7, R0, UR4, R7 ;  /* 0x0000000400077c23 */ /* 0x001fe20008000007 */
[----:B-1----:R-:W-:-:S05]  /*0b90*/  IMAD.WIDE R2, R2, 0x4, R4 ;  /* 0x0000000402027825 */ /* 0x002fca00078e0204 */
[----:B------:R-:W-:Y:S01]  /*0ba0*/  STG.E desc[UR6][R2.64], R7 ;  /* 0x0000000702007986 */ /* 0x000fe2000c101906 */
[----:B------:R-:W-:Y:S05]  /*0bb0*/  EXIT ;  /* 0x000000000000794d */ /* 0x000fea0003800000 */
        .weak           $__internal_0_$__cuda_sm20_sqrt_rn_f32_slowpath
        .type           $__internal_0_$__cuda_sm20_sqrt_rn_f32_slowpath,@function
        .size           $__internal_0_$__cuda_sm20_sqrt_rn_f32_slowpath,(.L_x_17 - $__internal_0_$__cuda_sm20_sqrt_rn_f32_slowpath)
$__internal_0_$__cuda_sm20_sqrt_rn_f32_slowpath:
[----:B------:R-:W-:-:S13]  /*0bc0*/  LOP3.LUT P0, RZ, R4, 0x7fffffff, RZ, 0xc0, !PT ;  /* 0x7fffffff04ff7812 */ /* 0x000fda000780c0ff */
[----:B------:R-:W-:Y:S05]  /*0bd0*/  @!P0 BRA `(.L_x_14) ;  /* 0x0000000000448947 */ /* 0x000fea0003800000 */
[----:B------:R-:W-:Y:S01]  /*0be0*/  FSETP.GEU.FTZ.AND P0, PT, R4, RZ, PT ;  /* 0x000000ff0400720b */ /* 0x000fe20003f1e000 */
[----:B------:R-:W-:-:S12]  /*0bf0*/  IMAD.MOV.U32 R0, RZ, RZ, R4 ;  /* 0x000000ffff007224 */ /* 0x000fd800078e0004 */
[----:B------:R-:W-:Y:S01]  /*0c00*/  @!P0 MOV R4, 0x7fffffff ;  /* 0x7fffffff00048802 */ /* 0x000fe20000000f00 */
[----:B------:R-:W-:Y:S06]  /*0c10*/  @!P0 BRA `(.L_x_14) ;  /* 0x0000000000348947 */ /* 0x000fec0003800000 */
[----:B------:R-:W-:-:S13]  /*0c20*/  FSETP.GTU.FTZ.AND P0, PT, |R0|, +INF , PT ;  /* 0x7f8000000000780b */ /* 0x000fda0003f1c200 */
[----:B------:R-:W-:Y:S01]  /*0c30*/  @P0 FADD.FTZ R4, R0, 1 ;  /* 0x3f80000000040421 */ /* 0x000fe20000010000 */
[----:B------:R-:W-:Y:S06]  /*0c40*/  @P0 BRA `(.L_x_14) ;  /* 0x0000000000280947 */ /* 0x000fec0003800000 */
[----:B------:R-:W-:-:S13]  /*0c50*/  FSETP.NEU.FTZ.AND P0, PT, |R0|, +INF , PT ;  /* 0x7f8000000000780b */ /* 0x000fda0003f1d200 */
[----:B------:R-:W-:-:S04]  /*0c60*/  @P0 FFMA R5, R0, 1.84467440737095516160e+19, RZ ;  /* 0x5f80000000050823 */ /* 0x000fc800000000ff */
[----:B------:R-:W0:Y:S02]  /*0c70*/  @P0 MUFU.RSQ R4, R5 ;  /* 0x0000000500040308 */ /* 0x000e240000001400 */
[----:B0-----:R-:W-:Y:S01]  /*0c80*/  @P0 FMUL.FTZ R6, R5, R4 ;  /* 0x0000000405060220 */ /* 0x001fe20000410000 */
[----:B------:R-:W-:Y:S01]  /*0c90*/  @P0 FMUL.FTZ R8, R4, 0.5 ;  /* 0x3f00000004080820 */ /* 0x000fe20000410000 */
[----:B------:R-:W-:Y:S02]  /*0ca0*/  @!P0 IMAD.MOV.U32 R4, RZ, RZ, R0 ;  /* 0x000000ffff048224 */ /* 0x000fe400078e0000 */
[----:B------:R-:W-:-:S04]  /*0cb0*/  @P0 FADD.FTZ R7, -R6, -RZ ;  /* 0x800000ff06070221 */ /* 0x000fc80000010100 */
[----:B------:R-:W-:-:S04]  /*0cc0*/  @P0 FFMA R7, R6, R7, R5 ;  /* 0x0000000706070223 */ /* 0x000fc80000000005 */
[----:B------:R-:W-:-:S04]  /*0cd0*/  @P0 FFMA R7, R7, R8, R6 ;  /* 0x0000000807070223 */ /* 0x000fc80000000006 */
[----:B------:R-:W-:-:S07]  /*0ce0*/  @P0 FMUL.FTZ R4, R7, 2.3283064365386962891e-10 ;  /* 0x2f80000007040820 */ /* 0x000fce0000410000 */
.L_x_14:
[----:B------:R-:W-:Y:S01]  /*0cf0*/  HFMA2 R5, -RZ, RZ, 0, 0 ;  /* 0x00000000ff057431 */ /* 0x000fe200000001ff */
[----:B------:R-:W-:Y:S01]  /*0d00*/  MOV R0, R4 ;  /* 0x0000000400007202 */ /* 0x000fe20000000f00 */
[----:B------:R-:W-:-:S04]  /*0d10*/  IMAD.MOV.U32 R4, RZ, RZ, R9 ;  /* 0x000000ffff047224 */ /* 0x000fc800078e0009 */
[----:B------:R-:W-:Y:S05]  /*0d20*/  RET.REL.NODEC R4 `(_Z32populateTensorRandomNormalKernelPfiffi) ;  /* 0xfffffff004b47950 */ /* 0x000fea0003c3ffff */
.L_x_15:
        /* <DEDUP_REMOVED lines=13> */
.L_x_17:


//--------------------- .text._Z11test_kernelPfS_i --------------------------
	.section	.text._Z11test_kernelPfS_i,"ax",@progbits
	.align	128
        .global         _Z11test_kernelPfS_i
        .type           _Z11test_kernelPfS_i,@function
        .size           _Z11test_kernelPfS_i,(.L_x_21 - _Z11test_kernelPfS_i)
        .other          _Z11test_kernelPfS_i,@"STO_CUDA_ENTRY STV_DEFAULT"
_Z11test_kernelPfS_i:
.text._Z11test_kernelPfS_i:
        /* <DEDUP_REMOVED lines=9> */
[----:B------:R-:W1:Y:S07]  /*0090*/  LDCU.64 UR4, c[0x0][0x358] ;  /* 0x00006b00ff0477ac */ /* 0x000e6e0008000a00 */
[----:B------:R-:W2:Y:S01]  /*00a0*/  LDC.64 R4, c[0x0][0x388] ;  /* 0x0000e200ff047b82 */ /* 0x000ea20000000a00 */
[----:B0-----:R-:W-:-:S06]  /*00b0*/  IMAD.WIDE R2, R7, 0x4, R2 ;  /* 0x0000000407027825 */ /* 0x001fcc00078e0202 */
[----:B-1----:R-:W3:Y:S01]  /*00c0*/  LDG.E R3, desc[UR4][R2.64] ;  /* 0x0000000402037981 */ /* 0x002ee2000c1e1900 */
[----:B--2---:R-:W-:-:S05]  /*00d0*/  IMAD.WIDE R4, R7, 0x4, R4 ;  /* 0x0000000407047825 */ /* 0x004fca00078e0204 */
[----:B---3--:R-:W-:Y:S01]  /*00e0*/  STG.E desc[UR4][R4.64], R3 ;  /* 0x0000000304007986 */ /* 0x008fe2000c101904 */
[----:B------:R-:W-:Y:S05]  /*00f0*/  EXIT ;  /* 0x000000000000794d */ /* 0x000fea0003800000 */
.L_x_16:
        /* <DEDUP_REMOVED lines=16> */
.L_x_21:


//--------------------- .nv.global.init           --------------------------
	.section	.nv.global.init,"aw",@progbits
	.align	4
.nv.global.init:
	.type		__cudart_i2opi_f,@object
	.size		__cudart_i2opi_f,(.L_0 - __cudart_i2opi_f)
__cudart_i2opi_f:
        /*0000*/ 	.byte	0x41, 0x90, 0x43, 0x3c, 0x99, 0x95, 0x62, 0xdb, 0xc0, 0xdd, 0x34, 0xf5, 0xd1, 0x57, 0x27, 0xfc
        /*0010*/ 	.byte	0x29, 0x15, 0x44, 0x4e, 0x6e, 0x83, 0xf9, 0xa2
.L_0:


//--------------------- .nv.shared.reserved.0     --------------------------
	.section	.nv.shared.reserved.0,"aw",@nobits
	.weak		__nv_reservedSMEM_offset_0_alias
	.size		__nv_reservedSMEM_offset_0_alias, 0, 64
	.other		__nv_reservedSMEM_offset_0_alias,@"STO_CUDA_RESERVED_SHARED STV_DEFAULT"
__nv_reservedSMEM_offset_0_alias:
	.zero		0
	.zero		64


//--------------------- .nv.constant0._Z23matrixMultiplyAddKernelPfS_S_S_iii --------------------------
	.section	.nv.constant0._Z23matrixMultiplyAddKernelPfS_S_S_iii,"a",@progbits
	.sectionflags	@""
	.align	4
.nv.constant0._Z23matrixMultiplyAddKernelPfS_S_S_iii:
	.zero		940


//--------------------- .nv.constant0._Z26populateTensorZeroesKernelPfi --------------------------
	.section	.nv.constant0._Z26populateTensorZeroesKernelPfi,"a",@progbits
	.sectionflags	@""
	.align	4
.nv.constant0._Z26populateTensorZeroesKernelPfi:
	.zero		908


//--------------------- .nv.constant0._Z32populateTensorRandomNormalKernelPfiffi --------------------------
	.section	.nv.constant0._Z32populateTensorRandomNormalKernelPfiffi,"a",@progbits
	.sectionflags	@""
	.align	4
.nv.constant0._Z32populateTensorRandomNormalKernelPfiffi:
	.zero		920


//--------------------- .nv.constant0._Z11test_kernelPfS_i --------------------------
	.section	.nv.constant0._Z11test_kernelPfS_i,"a",@progbits
	.sectionflags	@""
	.align	4
.nv.constant0._Z11test_kernelPfS_i:
	.zero		916


//--------------------- SYMBOLS --------------------------

	.type		.nv.reservedSmem.offset0,@object
	.size		.nv.reservedSmem.offset0,0x4
